//
// Generated by NVIDIA NVVM Compiler
//
// Compiler Build ID: CL-36424714
// Cuda compilation tools, release 13.0, V13.0.88
// Based on NVVM 20.0.0
//

.version 9.0
.target sm_100
.address_size 64

	// .globl	_Z18bit_to_pauli_basisPdjj
.extern .shared .align 16 .b8 ptm[];

.visible .entry _Z18bit_to_pauli_basisPdjj(
	.param .u64 .ptr .align 1 _Z18bit_to_pauli_basisPdjj_param_0,
	.param .u32 _Z18bit_to_pauli_basisPdjj_param_1,
	.param .u32 _Z18bit_to_pauli_basisPdjj_param_2
)
{
	.reg .pred 	%p<10>;
	.reg .b32 	%r<32>;
	.reg .b64 	%rd<7>;
	.reg .b64 	%fd<13>;

	ld.param.u64 	%rd3, [_Z18bit_to_pauli_basisPdjj_param_0];
	ld.param.u32 	%r3, [_Z18bit_to_pauli_basisPdjj_param_1];
	ld.param.u32 	%r4, [_Z18bit_to_pauli_basisPdjj_param_2];
	mov.u32 	%r5, %ctaid.x;
	mov.u32 	%r6, %ntid.x;
	mov.u32 	%r7, %tid.x;
	mad.lo.s32 	%r1, %r5, %r6, %r7;
	mov.u32 	%r8, %ctaid.y;
	mov.u32 	%r9, %ntid.y;
	mov.u32 	%r10, %tid.y;
	mad.lo.s32 	%r11, %r8, %r9, %r10;
	mov.b32 	%r12, 1;
	shl.b32 	%r13, %r12, %r4;
	setp.ge.s32 	%p1, %r1, %r13;
	setp.ge.u32 	%p2, %r11, %r13;
	or.pred  	%p3, %p1, %p2;
	@%p3 bra 	$L__BB0_5;
	cvta.to.global.u64 	%rd4, %rd3;
	or.b32  	%r15, %r3, %r1;
	shl.b32 	%r16, %r15, %r4;
	not.b32 	%r17, %r3;
	and.b32  	%r18, %r11, %r17;
	or.b32  	%r19, %r16, %r18;
	shl.b32 	%r20, %r19, 1;
	and.b32  	%r21, %r1, %r17;
	shl.b32 	%r22, %r21, %r4;
	or.b32  	%r23, %r11, %r22;
	or.b32  	%r24, %r23, %r3;
	shl.b32 	%r25, %r24, 1;
	and.b32  	%r26, %r3, %r1;
	setp.eq.s32 	%p4, %r26, 0;
	not.b32 	%r27, %r11;
	and.b32  	%r28, %r3, %r27;
	setp.eq.s32 	%p5, %r28, 0;
	mul.wide.s32 	%rd5, %r20, 8;
	add.s64 	%rd1, %rd4, %rd5;
	mul.wide.s32 	%rd6, %r25, 8;
	add.s64 	%rd2, %rd4, %rd6;
	or.pred  	%p6, %p4, %p5;
	@%p6 bra 	$L__BB0_3;
	ld.global.f64 	%fd1, [%rd1];
	ld.global.f64 	%fd2, [%rd2];
	add.f64 	%fd3, %fd1, %fd2;
	mul.f64 	%fd4, %fd3, 0d3FE6A09E667F3BCD;
	st.global.f64 	[%rd1], %fd4;
	sub.f64 	%fd5, %fd1, %fd2;
	mul.f64 	%fd6, %fd5, 0d3FE6A09E667F3BCD;
	st.global.f64 	[%rd2], %fd6;
$L__BB0_3:
	not.b32 	%r29, %r1;
	and.b32  	%r30, %r3, %r29;
	setp.eq.s32 	%p7, %r30, 0;
	and.b32  	%r31, %r3, %r11;
	setp.eq.s32 	%p8, %r31, 0;
	or.pred  	%p9, %p7, %p8;
	@%p9 bra 	$L__BB0_5;
	ld.global.f64 	%fd7, [%rd1+8];
	ld.global.f64 	%fd8, [%rd2+8];
	add.f64 	%fd9, %fd7, %fd8;
	mul.f64 	%fd10, %fd9, 0d3FE6A09E667F3BCD;
	st.global.f64 	[%rd1+8], %fd10;
	sub.f64 	%fd11, %fd7, %fd8;
	mul.f64 	%fd12, %fd11, 0d3FE6A09E667F3BCD;
	st.global.f64 	[%rd2+8], %fd12;
$L__BB0_5:
	ret;

}
	// .globl	_Z15pauli_reshufflePdS_jj
.visible .entry _Z15pauli_reshufflePdS_jj(
	.param .u64 .ptr .align 1 _Z15pauli_reshufflePdS_jj_param_0,
	.param .u64 .ptr .align 1 _Z15pauli_reshufflePdS_jj_param_1,
	.param .u32 _Z15pauli_reshufflePdS_jj_param_2,
	.param .u32 _Z15pauli_reshufflePdS_jj_param_3
)
{
	.reg .pred 	%p<5>;
	.reg .b32 	%r<123>;
	.reg .b64 	%rd<13>;
	.reg .b64 	%fd<3>;

	ld.param.u64 	%rd3, [_Z15pauli_reshufflePdS_jj_param_0];
	ld.param.u64 	%rd4, [_Z15pauli_reshufflePdS_jj_param_1];
	ld.param.u32 	%r5, [_Z15pauli_reshufflePdS_jj_param_2];
	ld.param.u32 	%r6, [_Z15pauli_reshufflePdS_jj_param_3];
	cvta.to.global.u64 	%rd1, %rd3;
	cvta.to.global.u64 	%rd2, %rd4;
	mov.u32 	%r7, %ctaid.x;
	mov.u32 	%r8, %ntid.x;
	mov.u32 	%r9, %tid.x;
	mad.lo.s32 	%r1, %r7, %r8, %r9;
	mov.u32 	%r10, %ctaid.y;
	mov.u32 	%r11, %ntid.y;
	mov.u32 	%r12, %tid.y;
	mad.lo.s32 	%r13, %r10, %r11, %r12;
	mov.b32 	%r14, 1;
	shl.b32 	%r15, %r14, %r5;
	setp.ge.s32 	%p1, %r1, %r15;
	setp.ge.u32 	%p2, %r13, %r15;
	or.pred  	%p3, %p1, %p2;
	@%p3 bra 	$L__BB1_4;
	not.b32 	%r17, %r1;
	and.b32  	%r18, %r13, %r17;
	shr.u32 	%r19, %r18, 1;
	xor.b32  	%r20, %r19, %r18;
	shr.u32 	%r21, %r20, 2;
	xor.b32  	%r22, %r21, %r20;
	and.b32  	%r23, %r22, 286331153;
	mul.lo.s32 	%r24, %r23, 286331153;
	shr.u32 	%r25, %r24, 28;
	and.b32  	%r26, %r25, 1;
	shl.b32 	%r27, %r1, %r5;
	or.b32  	%r28, %r27, %r13;
	shl.b32 	%r29, %r28, 1;
	or.b32  	%r3, %r26, %r29;
	and.b32  	%r30, %r1, 1;
	shl.b32 	%r31, %r13, 1;
	and.b32  	%r32, %r31, 2;
	or.b32  	%r33, %r32, %r30;
	shl.b32 	%r34, %r1, 1;
	and.b32  	%r35, %r34, 4;
	shl.b32 	%r36, %r13, 2;
	and.b32  	%r37, %r36, 8;
	or.b32  	%r38, %r37, %r33;
	or.b32  	%r39, %r38, %r35;
	shl.b32 	%r40, %r1, 2;
	and.b32  	%r41, %r40, 16;
	shl.b32 	%r42, %r13, 3;
	and.b32  	%r43, %r42, 32;
	or.b32  	%r44, %r43, %r39;
	or.b32  	%r45, %r44, %r41;
	shl.b32 	%r46, %r1, 3;
	and.b32  	%r47, %r46, 64;
	shl.b32 	%r48, %r13, 4;
	and.b32  	%r49, %r48, 128;
	or.b32  	%r50, %r49, %r45;
	or.b32  	%r51, %r50, %r47;
	shl.b32 	%r52, %r1, 4;
	and.b32  	%r53, %r52, 256;
	shl.b32 	%r54, %r13, 5;
	and.b32  	%r55, %r54, 512;
	or.b32  	%r56, %r55, %r51;
	or.b32  	%r57, %r56, %r53;
	shl.b32 	%r58, %r1, 5;
	and.b32  	%r59, %r58, 1024;
	shl.b32 	%r60, %r13, 6;
	and.b32  	%r61, %r60, 2048;
	or.b32  	%r62, %r61, %r57;
	or.b32  	%r63, %r62, %r59;
	shl.b32 	%r64, %r1, 6;
	and.b32  	%r65, %r64, 4096;
	shl.b32 	%r66, %r13, 7;
	and.b32  	%r67, %r66, 8192;
	or.b32  	%r68, %r67, %r63;
	or.b32  	%r69, %r68, %r65;
	shl.b32 	%r70, %r1, 7;
	and.b32  	%r71, %r70, 16384;
	shl.b32 	%r72, %r13, 8;
	and.b32  	%r73, %r72, 32768;
	or.b32  	%r74, %r73, %r69;
	or.b32  	%r75, %r74, %r71;
	shl.b32 	%r76, %r1, 8;
	and.b32  	%r77, %r76, 65536;
	shl.b32 	%r78, %r13, 9;
	and.b32  	%r79, %r78, 131072;
	or.b32  	%r80, %r79, %r75;
	or.b32  	%r81, %r80, %r77;
	shl.b32 	%r82, %r1, 9;
	and.b32  	%r83, %r82, 262144;
	shl.b32 	%r84, %r13, 10;
	and.b32  	%r85, %r84, 524288;
	or.b32  	%r86, %r85, %r81;
	or.b32  	%r87, %r86, %r83;
	shl.b32 	%r88, %r1, 10;
	and.b32  	%r89, %r88, 1048576;
	shl.b32 	%r90, %r13, 11;
	and.b32  	%r91, %r90, 2097152;
	or.b32  	%r92, %r91, %r87;
	or.b32  	%r93, %r92, %r89;
	shl.b32 	%r94, %r1, 11;
	and.b32  	%r95, %r94, 4194304;
	shl.b32 	%r96, %r13, 12;
	and.b32  	%r97, %r96, 8388608;
	or.b32  	%r98, %r97, %r93;
	or.b32  	%r99, %r98, %r95;
	shl.b32 	%r100, %r1, 12;
	and.b32  	%r101, %r100, 16777216;
	shl.b32 	%r102, %r13, 13;
	and.b32  	%r103, %r102, 33554432;
	or.b32  	%r104, %r103, %r99;
	or.b32  	%r105, %r104, %r101;
	shl.b32 	%r106, %r1, 13;
	and.b32  	%r107, %r106, 67108864;
	shl.b32 	%r108, %r13, 14;
	and.b32  	%r109, %r108, 134217728;
	or.b32  	%r110, %r109, %r105;
	or.b32  	%r111, %r110, %r107;
	shl.b32 	%r112, %r1, 14;
	and.b32  	%r113, %r112, 268435456;
	shl.b32 	%r114, %r13, 15;
	and.b32  	%r115, %r114, 536870912;
	or.b32  	%r116, %r115, %r111;
	or.b32  	%r117, %r116, %r113;
	shl.b32 	%r118, %r1, 15;
	and.b32  	%r119, %r118, 1073741824;
	shl.b32 	%r120, %r13, 16;
	and.b32  	%r121, %r120, -2147483648;
	or.b32  	%r122, %r121, %r117;
	or.b32  	%r4, %r122, %r119;
	setp.ne.s32 	%p4, %r6, 0;
	@%p4 bra 	$L__BB1_3;
	mul.wide.u32 	%rd9, %r3, 8;
	add.s64 	%rd10, %rd1, %rd9;
	ld.global.f64 	%fd2, [%rd10];
	mul.wide.u32 	%rd11, %r4, 8;
	add.s64 	%rd12, %rd2, %rd11;
	st.global.f64 	[%rd12], %fd2;
	bra.uni 	$L__BB1_4;
$L__BB1_3:
	mul.wide.u32 	%rd5, %r4, 8;
	add.s64 	%rd6, %rd2, %rd5;
	ld.global.f64 	%fd1, [%rd6];
	mul.wide.u32 	%rd7, %r3, 8;
	add.s64 	%rd8, %rd1, %rd7;
	st.global.f64 	[%rd8], %fd1;
$L__BB1_4:
	ret;

}
	// .globl	_Z6cphasePdjj
.visible .entry _Z6cphasePdjj(
	.param .u64 .ptr .align 1 _Z6cphasePdjj_param_0,
	.param .u32 _Z6cphasePdjj_param_1,
	.param .u32 _Z6cphasePdjj_param_2
)
{


	ret;

}
	// .globl	_Z16single_qubit_ptmPdS_jj
.visible .entry _Z16single_qubit_ptmPdS_jj(
	.param .u64 .ptr .align 1 _Z16single_qubit_ptmPdS_jj_param_0,
	.param .u64 .ptr .align 1 _Z16single_qubit_ptmPdS_jj_param_1,
	.param .u32 _Z16single_qubit_ptmPdS_jj_param_2,
	.param .u32 _Z16single_qubit_ptmPdS_jj_param_3
)
{
	.reg .pred 	%p<4>;
	.reg .b32 	%r<34>;
	.reg .b64 	%rd<9>;
	.reg .b64 	%fd<18>;

	ld.param.u64 	%rd2, [_Z16single_qubit_ptmPdS_jj_param_0];
	ld.param.u64 	%rd3, [_Z16single_qubit_ptmPdS_jj_param_1];
	ld.param.u32 	%r5, [_Z16single_qubit_ptmPdS_jj_param_2];
	ld.param.u32 	%r6, [_Z16single_qubit_ptmPdS_jj_param_3];
	mov.u32 	%r1, %tid.x;
	mov.u32 	%r7, %ctaid.x;
	mov.u32 	%r8, %ntid.x;
	mul.lo.s32 	%r2, %r7, %r8;
	add.s32 	%r9, %r2, %r1;
	shl.b32 	%r10, %r6, 1;
	shr.u32 	%r11, %r9, %r10;
	setp.ne.s32 	%p1, %r11, 0;
	@%p1 bra 	$L__BB3_6;
	cvta.to.global.u64 	%rd4, %rd3;
	shl.b32 	%r12, %r5, 1;
	add.s32 	%r13, %r12, 2;
	mov.b32 	%r14, -1;
	shl.b32 	%r15, %r14, %r13;
	not.b32 	%r16, %r15;
	or.b32  	%r17, %r2, %r1;
	and.b32  	%r18, %r16, %r17;
	and.b32  	%r19, %r15, %r17;
	and.b32  	%r20, %r17, 3;
	shl.b32 	%r21, %r20, %r12;
	or.b32  	%r22, %r19, %r21;
	and.b32  	%r23, %r18, 1073741820;
	shr.u32 	%r24, %r23, 2;
	or.b32  	%r3, %r22, %r24;
	setp.gt.u32 	%p2, %r1, 15;
	mul.wide.u32 	%rd5, %r1, 8;
	add.s64 	%rd1, %rd4, %rd5;
	shl.b32 	%r25, %r1, 3;
	mov.u32 	%r26, ptm;
	add.s32 	%r4, %r26, %r25;
	@%p2 bra 	$L__BB3_3;
	ld.global.f64 	%fd1, [%rd1];
	st.shared.f64 	[%r4], %fd1;
$L__BB3_3:
	setp.gt.u32 	%p3, %r6, 1;
	@%p3 bra 	$L__BB3_5;
	ld.global.f64 	%fd2, [%rd1+32];
	st.shared.f64 	[%r4+32], %fd2;
	ld.global.f64 	%fd3, [%rd1+64];
	st.shared.f64 	[%r4+64], %fd3;
	ld.global.f64 	%fd4, [%rd1+96];
	st.shared.f64 	[%r4+96], %fd4;
$L__BB3_5:
	cvta.to.global.u64 	%rd6, %rd2;
	mul.wide.s32 	%rd7, %r3, 8;
	add.s64 	%rd8, %rd6, %rd7;
	ld.global.f64 	%fd5, [%rd8];
	st.shared.f64 	[%r4+128], %fd5;
	bar.sync 	0;
	shl.b32 	%r27, %r1, 5;
	and.b32  	%r28, %r27, 96;
	add.s32 	%r30, %r26, %r28;
	ld.shared.v2.f64 	{%fd6, %fd7}, [%r30];
	and.b32  	%r32, %r25, 8160;
	add.s32 	%r33, %r26, %r32;
	ld.shared.v2.f64 	{%fd8, %fd9}, [%r33+128];
	fma.rn.f64 	%fd10, %fd6, %fd8, 0d0000000000000000;
	fma.rn.f64 	%fd11, %fd7, %fd9, %fd10;
	ld.shared.v2.f64 	{%fd12, %fd13}, [%r30+16];
	ld.shared.v2.f64 	{%fd14, %fd15}, [%r33+144];
	fma.rn.f64 	%fd16, %fd12, %fd14, %fd11;
	fma.rn.f64 	%fd17, %fd13, %fd15, %fd16;
	bar.sync 	0;
	st.global.f64 	[%rd8], %fd17;
$L__BB3_6:
	ret;

}
	// .globl	_Z9dm_reducePdjS_S_ddj
.visible .entry _Z9dm_reducePdjS_S_ddj(
	.param .u64 .ptr .align 1 _Z9dm_reducePdjS_S_ddj_param_0,
	.param .u32 _Z9dm_reducePdjS_S_ddj_param_1,
	.param .u64 .ptr .align 1 _Z9dm_reducePdjS_S_ddj_param_2,
	.param .u64 .ptr .align 1 _Z9dm_reducePdjS_S_ddj_param_3,
	.param .f64 _Z9dm_reducePdjS_S_ddj_param_4,
	.param .f64 _Z9dm_reducePdjS_S_ddj_param_5,
	.param .u32 _Z9dm_reducePdjS_S_ddj_param_6
)
{


	ret;

}
	// .globl	_Z8get_diagPdS_j
.visible .entry _Z8get_diagPdS_j(
	.param .u64 .ptr .align 1 _Z8get_diagPdS_j_param_0,
	.param .u64 .ptr .align 1 _Z8get_diagPdS_j_param_1,
	.param .u32 _Z8get_diagPdS_j_param_2
)
{
	.reg .pred 	%p<2>;
	.reg .b32 	%r<85>;
	.reg .b64 	%rd<9>;
	.reg .b64 	%fd<2>;

	ld.param.u64 	%rd1, [_Z8get_diagPdS_j_param_0];
	ld.param.u64 	%rd2, [_Z8get_diagPdS_j_param_1];
	ld.param.u32 	%r2, [_Z8get_diagPdS_j_param_2];
	mov.u32 	%r3, %ctaid.x;
	mov.u32 	%r4, %ntid.x;
	mov.u32 	%r5, %tid.x;
	mad.lo.s32 	%r1, %r3, %r4, %r5;
	mov.b32 	%r6, 1;
	shl.b32 	%r7, %r6, %r2;
	setp.ge.s32 	%p1, %r1, %r7;
	@%p1 bra 	$L__BB5_2;
	cvta.to.global.u64 	%rd3, %rd1;
	cvta.to.global.u64 	%rd4, %rd2;
	and.b32  	%r8, %r1, 1;
	shl.b32 	%r9, %r1, 2;
	and.b32  	%r10, %r9, 8;
	shl.b32 	%r11, %r1, 1;
	and.b32  	%r12, %r11, 6;
	or.b32  	%r13, %r12, %r10;
	or.b32  	%r14, %r13, %r8;
	and.b32  	%r15, %r9, 16;
	shl.b32 	%r16, %r1, 3;
	and.b32  	%r17, %r16, 32;
	or.b32  	%r18, %r17, %r14;
	or.b32  	%r19, %r18, %r15;
	and.b32  	%r20, %r16, 64;
	shl.b32 	%r21, %r1, 4;
	and.b32  	%r22, %r21, 128;
	or.b32  	%r23, %r22, %r19;
	or.b32  	%r24, %r23, %r20;
	and.b32  	%r25, %r21, 256;
	shl.b32 	%r26, %r1, 5;
	and.b32  	%r27, %r26, 512;
	or.b32  	%r28, %r27, %r24;
	or.b32  	%r29, %r28, %r25;
	and.b32  	%r30, %r26, 1024;
	shl.b32 	%r31, %r1, 6;
	and.b32  	%r32, %r31, 2048;
	or.b32  	%r33, %r32, %r29;
	or.b32  	%r34, %r33, %r30;
	and.b32  	%r35, %r31, 4096;
	shl.b32 	%r36, %r1, 7;
	and.b32  	%r37, %r36, 8192;
	or.b32  	%r38, %r37, %r34;
	or.b32  	%r39, %r38, %r35;
	and.b32  	%r40, %r36, 16384;
	shl.b32 	%r41, %r1, 8;
	and.b32  	%r42, %r41, 32768;
	or.b32  	%r43, %r42, %r39;
	or.b32  	%r44, %r43, %r40;
	and.b32  	%r45, %r41, 65536;
	shl.b32 	%r46, %r1, 9;
	and.b32  	%r47, %r46, 131072;
	or.b32  	%r48, %r47, %r44;
	or.b32  	%r49, %r48, %r45;
	and.b32  	%r50, %r46, 262144;
	shl.b32 	%r51, %r1, 10;
	and.b32  	%r52, %r51, 524288;
	or.b32  	%r53, %r52, %r49;
	or.b32  	%r54, %r53, %r50;
	and.b32  	%r55, %r51, 1048576;
	shl.b32 	%r56, %r1, 11;
	and.b32  	%r57, %r56, 2097152;
	or.b32  	%r58, %r57, %r54;
	or.b32  	%r59, %r58, %r55;
	and.b32  	%r60, %r56, 4194304;
	shl.b32 	%r61, %r1, 12;
	and.b32  	%r62, %r61, 8388608;
	or.b32  	%r63, %r62, %r59;
	or.b32  	%r64, %r63, %r60;
	and.b32  	%r65, %r61, 16777216;
	shl.b32 	%r66, %r1, 13;
	and.b32  	%r67, %r66, 33554432;
	or.b32  	%r68, %r67, %r64;
	or.b32  	%r69, %r68, %r65;
	and.b32  	%r70, %r66, 67108864;
	shl.b32 	%r71, %r1, 14;
	and.b32  	%r72, %r71, 134217728;
	or.b32  	%r73, %r72, %r69;
	or.b32  	%r74, %r73, %r70;
	and.b32  	%r75, %r71, 268435456;
	shl.b32 	%r76, %r1, 15;
	and.b32  	%r77, %r76, 536870912;
	or.b32  	%r78, %r77, %r74;
	or.b32  	%r79, %r78, %r75;
	and.b32  	%r80, %r76, 1073741824;
	shl.b32 	%r81, %r1, 16;
	and.b32  	%r82, %r81, -2147483648;
	or.b32  	%r83, %r82, %r79;
	or.b32  	%r84, %r83, %r80;
	mul.wide.u32 	%rd5, %r84, 8;
	add.s64 	%rd6, %rd3, %rd5;
	ld.global.f64 	%fd1, [%rd6];
	mul.wide.s32 	%rd7, %r1, 8;
	add.s64 	%rd8, %rd4, %rd7;
	st.global.f64 	[%rd8], %fd1;
$L__BB5_2:
	ret;

}


// ===== COMPILED SASS (sm_100) =====

	.target	sm_100

	.elftype	@"ET_EXEC"


//--------------------- .note.nv.tkinfo           --------------------------
	.section	.note.nv.tkinfo,"",@"SHT_NOTE"
	.sectionflags	@"SHF_NOTE_NV_TKINFO"
	.tkinfo
        /*0018*/ 	.word	0x00000002
        /*0030*/ 	.string	""
        /*0030*/ 	.string	"ptxas"
        /*0030*/ 	.string	"Cuda compilation tools, release 13.0, V13.0.88"
        /*0030*/ 	.string	"Build cuda_13.0.r13.0/compiler.36424714_0"
        /*0030*/ 	.string	"-arch sm_100 -m 64 "



//--------------------- .note.nv.cuinfo           --------------------------
	.section	.note.nv.cuinfo,"",@"SHT_NOTE"
	.sectionflags	@"SHF_NOTE_NV_CUINFO"
        /*0018*/ 	.short	0x0002
        /*001a*/ 	.short	0x0064
        /*001c*/ 	.short	0x0082
	.zero		2


//--------------------- .nv.info                  --------------------------
	.section	.nv.info,"",@"SHT_CUDA_INFO"
	.align	4


	//----- nvinfo : EIATTR_REGCOUNT
	.align		4
        /*0000*/ 	.byte	0x04, 0x2f
        /*0002*/ 	.short	(.L_1 - .L_0)
	.align		4
.L_0:
        /*0004*/ 	.word	index@(_Z18bit_to_pauli_basisPdjj)
        /*0008*/ 	.word	0x00000011


	//----- nvinfo : EIATTR_FRAME_SIZE
	.align		4
.L_1:
        /*000c*/ 	.byte	0x04, 0x11
        /*000e*/ 	.short	(.L_3 - .L_2)
	.align		4
.L_2:
        /*0010*/ 	.word	index@(_Z18bit_to_pauli_basisPdjj)
        /*0014*/ 	.word	0x00000000


	//----- nvinfo : EIATTR_REGCOUNT
	.align		4
.L_3:
        /*0018*/ 	.byte	0x04, 0x2f
        /*001a*/ 	.short	(.L_5 - .L_4)
	.align		4
.L_4:
        /*001c*/ 	.word	index@(_Z15pauli_reshufflePdS_jj)
        /*0020*/ 	.word	0x0000000c


	//----- nvinfo : EIATTR_FRAME_SIZE
	.align		4
.L_5:
        /*0024*/ 	.byte	0x04, 0x11
        /*0026*/ 	.short	(.L_7 - .L_6)
	.align		4
.L_6:
        /*0028*/ 	.word	index@(_Z15pauli_reshufflePdS_jj)
        /*002c*/ 	.word	0x00000000


	//----- nvinfo : EIATTR_REGCOUNT
	.align		4
.L_7:
        /*0030*/ 	.byte	0x04, 0x2f
        /*0032*/ 	.short	(.L_9 - .L_8)
	.align		4
.L_8:
        /*0034*/ 	.word	index@(_Z6cphasePdjj)
        /*0038*/ 	.word	0x00000004


	//----- nvinfo : EIATTR_FRAME_SIZE
	.align		4
.L_9:
        /*003c*/ 	.byte	0x04, 0x11
        /*003e*/ 	.short	(.L_11 - .L_10)
	.align		4
.L_10:
        /*0040*/ 	.word	index@(_Z6cphasePdjj)
        /*0044*/ 	.word	0x00000000


	//----- nvinfo : EIATTR_REGCOUNT
	.align		4
.L_11:
        /*0048*/ 	.byte	0x04, 0x2f
        /*004a*/ 	.short	(.L_13 - .L_12)
	.align		4
.L_12:
        /*004c*/ 	.word	index@(_Z16single_qubit_ptmPdS_jj)
        /*0050*/ 	.word	0x00000020


	//----- nvinfo : EIATTR_FRAME_SIZE
	.align		4
.L_13:
        /*0054*/ 	.byte	0x04, 0x11
        /*0056*/ 	.short	(.L_15 - .L_14)
	.align		4
.L_14:
        /*0058*/ 	.word	index@(_Z16single_qubit_ptmPdS_jj)
        /*005c*/ 	.word	0x00000000


	//----- nvinfo : EIATTR_REGCOUNT
	.align		4
.L_15:
        /*0060*/ 	.byte	0x04, 0x2f
        /*0062*/ 	.short	(.L_17 - .L_16)
	.align		4
.L_16:
        /*0064*/ 	.word	index@(_Z9dm_reducePdjS_S_ddj)
        /*0068*/ 	.word	0x00000004


	//----- nvinfo : EIATTR_FRAME_SIZE
	.align		4
.L_17:
        /*006c*/ 	.byte	0x04, 0x11
        /*006e*/ 	.short	(.L_19 - .L_18)
	.align		4
.L_18:
        /*0070*/ 	.word	index@(_Z9dm_reducePdjS_S_ddj)
        /*0074*/ 	.word	0x00000000


	//----- nvinfo : EIATTR_REGCOUNT
	.align		4
.L_19:
        /*0078*/ 	.byte	0x04, 0x2f
        /*007a*/ 	.short	(.L_21 - .L_20)
	.align		4
.L_20:
        /*007c*/ 	.word	index@(_Z8get_diagPdS_j)
        /*0080*/ 	.word	0x0000000b


	//----- nvinfo : EIATTR_FRAME_SIZE
	.align		4
.L_21:
        /*0084*/ 	.byte	0x04, 0x11
        /*0086*/ 	.short	(.L_23 - .L_22)
	.align		4
.L_22:
        /*0088*/ 	.word	index@(_Z8get_diagPdS_j)
        /*008c*/ 	.word	0x00000000


	//----- nvinfo : EIATTR_MIN_STACK_SIZE
	.align		4
.L_23:
        /*0090*/ 	.byte	0x04, 0x12
        /*0092*/ 	.short	(.L_25 - .L_24)
	.align		4
.L_24:
        /*0094*/ 	.word	index@(_Z8get_diagPdS_j)
        /*0098*/ 	.word	0x00000000


	//----- nvinfo : EIATTR_MIN_STACK_SIZE
	.align		4
.L_25:
        /*009c*/ 	.byte	0x04, 0x12
        /*009e*/ 	.short	(.L_27 - .L_26)
	.align		4
.L_26:
        /*00a0*/ 	.word	index@(_Z9dm_reducePdjS_S_ddj)
        /*00a4*/ 	.word	0x00000000


	//----- nvinfo : EIATTR_MIN_STACK_SIZE
	.align		4
.L_27:
        /*00a8*/ 	.byte	0x04, 0x12
        /*00aa*/ 	.short	(.L_29 - .L_28)
	.align		4
.L_28:
        /*00ac*/ 	.word	index@(_Z16single_qubit_ptmPdS_jj)
        /*00b0*/ 	.word	0x00000000


	//----- nvinfo : EIATTR_MIN_STACK_SIZE
	.align		4
.L_29:
        /*00b4*/ 	.byte	0x04, 0x12
        /*00b6*/ 	.short	(.L_31 - .L_30)
	.align		4
.L_30:
        /*00b8*/ 	.word	index@(_Z6cphasePdjj)
        /*00bc*/ 	.word	0x00000000


	//----- nvinfo : EIATTR_MIN_STACK_SIZE
	.align		4
.L_31:
        /*00c0*/ 	.byte	0x04, 0x12
        /*00c2*/ 	.short	(.L_33 - .L_32)
	.align		4
.L_32:
        /*00c4*/ 	.word	index@(_Z15pauli_reshufflePdS_jj)
        /*00c8*/ 	.word	0x00000000


	//----- nvinfo : EIATTR_MIN_STACK_SIZE
	.align		4
.L_33:
        /*00cc*/ 	.byte	0x04, 0x12
        /*00ce*/ 	.short	(.L_35 - .L_34)
	.align		4
.L_34:
        /*00d0*/ 	.word	index@(_Z18bit_to_pauli_basisPdjj)
        /*00d4*/ 	.word	0x00000000
.L_35:


//--------------------- .nv.compat                --------------------------
	.section	.nv.compat,"",@"SHT_CUDA_COMPAT_INFO"
	.align	4
        /*0000*/ 	.byte	0x02, 0x09, 0x00, 0x00, 0x02, 0x02, 0x01, 0x00, 0x02, 0x05, 0x05, 0x00, 0x03, 0x07, 0x01, 0x01
        /*0010*/ 	.byte	0x02, 0x03, 0x00, 0x00, 0x02, 0x06, 0x01, 0x00, 0x04, 0x0b, 0x08, 0x00, 0x01, 0x00, 0x00, 0x00
        /*0020*/ 	.byte	0x00, 0x00, 0x00, 0x00


//--------------------- .nv.info._Z8get_diagPdS_j --------------------------
	.section	.nv.info._Z8get_diagPdS_j,"",@"SHT_CUDA_INFO"
	.sectionflags	@""
	.align	4


	//----- nvinfo : EIATTR_CUDA_API_VERSION
	.align		4
        /*0000*/ 	.byte	0x04, 0x37
        /*0002*/ 	.short	(.L_37 - .L_36)
.L_36:
        /*0004*/ 	.word	0x00000082


	//----- nvinfo : EIATTR_KPARAM_INFO
	.align		4
.L_37:
        /*0008*/ 	.byte	0x04, 0x17
        /*000a*/ 	.short	(.L_39 - .L_38)
.L_38:
        /*000c*/ 	.word	0x00000000
        /*0010*/ 	.short	0x0002
        /*0012*/ 	.short	0x0010
        /*0014*/ 	.byte	0x00, 0xf0, 0x11, 0x00


	//----- nvinfo : EIATTR_KPARAM_INFO
	.align		4
.L_39:
        /*0018*/ 	.byte	0x04, 0x17
        /*001a*/ 	.short	(.L_41 - .L_40)
.L_40:
        /*001c*/ 	.word	0x00000000
        /*0020*/ 	.short	0x0001
        /*0022*/ 	.short	0x0008
        /*0024*/ 	.byte	0x00, 0xf5, 0x21, 0x00


	//----- nvinfo : EIATTR_KPARAM_INFO
	.align		4
.L_41:
        /*0028*/ 	.byte	0x04, 0x17
        /*002a*/ 	.short	(.L_43 - .L_42)
.L_42:
        /*002c*/ 	.word	0x00000000
        /*0030*/ 	.short	0x0000
        /*0032*/ 	.short	0x0000
        /*0034*/ 	.byte	0x00, 0xf5, 0x21, 0x00


	//----- nvinfo : EIATTR_SPARSE_MMA_MASK
	.align		4
.L_43:
        /*0038*/ 	.byte	0x03, 0x50
        /*003a*/ 	.short	0x0000


	//----- nvinfo : EIATTR_MAXREG_COUNT
	.align		4
        /*003c*/ 	.byte	0x03, 0x1b
        /*003e*/ 	.short	0x00ff


	//----- nvinfo : EIATTR_MERCURY_ISA_VERSION
	.align		4
        /*0040*/ 	.byte	0x03, 0x5f
        /*0042*/ 	.short	0x0101


	//----- nvinfo : EIATTR_VRC_CTA_INIT_COUNT
	.align		4
        /*0044*/ 	.byte	0x02, 0x4a
	.zero		1
	.zero		1


	//----- nvinfo : EIATTR_EXIT_INSTR_OFFSETS
	.align		4
        /*0048*/ 	.byte	0x04, 0x1c
        /*004a*/ 	.short	(.L_45 - .L_44)


	//   ....[0]....
.L_44:
        /*004c*/ 	.word	0x00000090


	//   ....[1]....
        /*0050*/ 	.word	0x00000400


	//----- nvinfo : EIATTR_CBANK_PARAM_SIZE
	.align		4
.L_45:
        /*0054*/ 	.byte	0x03, 0x19
        /*0056*/ 	.short	0x0014


	//----- nvinfo : EIATTR_PARAM_CBANK
	.align		4
        /*0058*/ 	.byte	0x04, 0x0a
        /*005a*/ 	.short	(.L_47 - .L_46)
	.align		4
.L_46:
        /*005c*/ 	.word	index@(.nv.constant0._Z8get_diagPdS_j)
        /*0060*/ 	.short	0x0380
        /*0062*/ 	.short	0x0014


	//----- nvinfo : EIATTR_SW_WAR
	.align		4
.L_47:
        /*0064*/ 	.byte	0x04, 0x36
        /*0066*/ 	.short	(.L_49 - .L_48)
.L_48:
        /*0068*/ 	.word	0x00000008
.L_49:


//--------------------- .nv.info._Z9dm_reducePdjS_S_ddj --------------------------
	.section	.nv.info._Z9dm_reducePdjS_S_ddj,"",@"SHT_CUDA_INFO"
	.sectionflags	@""
	.align	4


	//----- nvinfo : EIATTR_CUDA_API_VERSION
	.align		4
        /*0000*/ 	.byte	0x04, 0x37
        /*0002*/ 	.short	(.L_51 - .L_50)
.L_50:
        /*0004*/ 	.word	0x00000082


	//----- nvinfo : EIATTR_KPARAM_INFO
	.align		4
.L_51:
        /*0008*/ 	.byte	0x04, 0x17
        /*000a*/ 	.short	(.L_53 - .L_52)
.L_52:
        /*000c*/ 	.word	0x00000000
        /*0010*/ 	.short	0x0006
        /*0012*/ 	.short	0x0030
        /*0014*/ 	.byte	0x00, 0xf0, 0x11, 0x00


	//----- nvinfo : EIATTR_KPARAM_INFO
	.align		4
.L_53:
        /*0018*/ 	.byte	0x04, 0x17
        /*001a*/ 	.short	(.L_55 - .L_54)
.L_54:
        /*001c*/ 	.word	0x00000000
        /*0020*/ 	.short	0x0005
        /*0022*/ 	.short	0x0028
        /*0024*/ 	.byte	0x00, 0xf0, 0x21, 0x00


	//----- nvinfo : EIATTR_KPARAM_INFO
	.align		4
.L_55:
        /*0028*/ 	.byte	0x04, 0x17
        /*002a*/ 	.short	(.L_57 - .L_56)
.L_56:
        /*002c*/ 	.word	0x00000000
        /*0030*/ 	.short	0x0004
        /*0032*/ 	.short	0x0020
        /*0034*/ 	.byte	0x00, 0xf0, 0x21, 0x00


	//----- nvinfo : EIATTR_KPARAM_INFO
	.align		4
.L_57:
        /*0038*/ 	.byte	0x04, 0x17
        /*003a*/ 	.short	(.L_59 - .L_58)
.L_58:
        /*003c*/ 	.word	0x00000000
        /*0040*/ 	.short	0x0003
        /*0042*/ 	.short	0x0018
        /*0044*/ 	.byte	0x00, 0xf5, 0x21, 0x00


	//----- nvinfo : EIATTR_KPARAM_INFO
	.align		4
.L_59:
        /*0048*/ 	.byte	0x04, 0x17
        /*004a*/ 	.short	(.L_61 - .L_60)
.L_60:
        /*004c*/ 	.word	0x00000000
        /*0050*/ 	.short	0x0002
        /*0052*/ 	.short	0x0010
        /*0054*/ 	.byte	0x00, 0xf5, 0x21, 0x00


	//----- nvinfo : EIATTR_KPARAM_INFO
	.align		4
.L_61:
        /*0058*/ 	.byte	0x04, 0x17
        /*005a*/ 	.short	(.L_63 - .L_62)
.L_62:
        /*005c*/ 	.word	0x00000000
        /*0060*/ 	.short	0x0001
        /*0062*/ 	.short	0x0008
        /*0064*/ 	.byte	0x00, 0xf0, 0x11, 0x00


	//----- nvinfo : EIATTR_KPARAM_INFO
	.align		4
.L_63:
        /*0068*/ 	.byte	0x04, 0x17
        /*006a*/ 	.short	(.L_65 - .L_64)
.L_64:
        /*006c*/ 	.word	0x00000000
        /*0070*/ 	.short	0x0000
        /*0072*/ 	.short	0x0000
        /*0074*/ 	.byte	0x00, 0xf5, 0x21, 0x00


	//----- nvinfo : EIATTR_SPARSE_MMA_MASK
	.align		4
.L_65:
        /*0078*/ 	.byte	0x03, 0x50
        /*007a*/ 	.short	0x0000


	//----- nvinfo : EIATTR_MAXREG_COUNT
	.align		4
        /*007c*/ 	.byte	0x03, 0x1b
        /*007e*/ 	.short	0x00ff


	//----- nvinfo : EIATTR_MERCURY_ISA_VERSION
	.align		4
        /*0080*/ 	.byte	0x03, 0x5f
        /*0082*/ 	.short	0x0101


	//----- nvinfo : EIATTR_VRC_CTA_INIT_COUNT
	.align		4
        /*0084*/ 	.byte	0x02, 0x4a
	.zero		1
	.zero		1


	//----- nvinfo : EIATTR_EXIT_INSTR_OFFSETS
	.align		4
        /*0088*/ 	.byte	0x04, 0x1c
        /*008a*/ 	.short	(.L_67 - .L_66)


	//   ....[0]....
.L_66:
        /*008c*/ 	.word	0x00000010


	//----- nvinfo : EIATTR_CBANK_PARAM_SIZE
	.align		4
.L_67:
        /*0090*/ 	.byte	0x03, 0x19
        /*0092*/ 	.short	0x0034


	//----- nvinfo : EIATTR_PARAM_CBANK
	.align		4
        /*0094*/ 	.byte	0x04, 0x0a
        /*0096*/ 	.short	(.L_69 - .L_68)
	.align		4
.L_68:
        /*0098*/ 	.word	index@(.nv.constant0._Z9dm_reducePdjS_S_ddj)
        /*009c*/ 	.short	0x0380
        /*009e*/ 	.short	0x0034


	//----- nvinfo : EIATTR_SW_WAR
	.align		4
.L_69:
        /*00a0*/ 	.byte	0x04, 0x36
        /*00a2*/ 	.short	(.L_71 - .L_70)
.L_70:
        /*00a4*/ 	.word	0x00000008
.L_71:


//--------------------- .nv.info._Z16single_qubit_ptmPdS_jj --------------------------
	.section	.nv.info._Z16single_qubit_ptmPdS_jj,"",@"SHT_CUDA_INFO"
	.sectionflags	@""
	.align	4


	//----- nvinfo : EIATTR_CUDA_API_VERSION
	.align		4
        /*0000*/ 	.byte	0x04, 0x37
        /*0002*/ 	.short	(.L_73 - .L_72)
.L_72:
        /*0004*/ 	.word	0x00000082


	//----- nvinfo : EIATTR_KPARAM_INFO
	.align		4
.L_73:
        /*0008*/ 	.byte	0x04, 0x17
        /*000a*/ 	.short	(.L_75 - .L_74)
.L_74:
        /*000c*/ 	.word	0x00000000
        /*0010*/ 	.short	0x0003
        /*0012*/ 	.short	0x0014
        /*0014*/ 	.byte	0x00, 0xf0, 0x11, 0x00


	//----- nvinfo : EIATTR_KPARAM_INFO
	.align		4
.L_75:
        /*0018*/ 	.byte	0x04, 0x17
        /*001a*/ 	.short	(.L_77 - .L_76)
.L_76:
        /*001c*/ 	.word	0x00000000
        /*0020*/ 	.short	0x0002
        /*0022*/ 	.short	0x0010
        /*0024*/ 	.byte	0x00, 0xf0, 0x11, 0x00


	//----- nvinfo : EIATTR_KPARAM_INFO
	.align		4
.L_77:
        /*0028*/ 	.byte	0x04, 0x17
        /*002a*/ 	.short	(.L_79 - .L_78)
.L_78:
        /*002c*/ 	.word	0x00000000
        /*0030*/ 	.short	0x0001
        /*0032*/ 	.short	0x0008
        /*0034*/ 	.byte	0x00, 0xf5, 0x21, 0x00


	//----- nvinfo : EIATTR_KPARAM_INFO
	.align		4
.L_79:
        /*0038*/ 	.byte	0x04, 0x17
        /*003a*/ 	.short	(.L_81 - .L_80)
.L_80:
        /*003c*/ 	.word	0x00000000
        /*0040*/ 	.short	0x0000
        /*0042*/ 	.short	0x0000
        /*0044*/ 	.byte	0x00, 0xf5, 0x21, 0x00


	//----- nvinfo : EIATTR_SPARSE_MMA_MASK
	.align		4
.L_81:
        /*0048*/ 	.byte	0x03, 0x50
        /*004a*/ 	.short	0x0000


	//----- nvinfo : EIATTR_MAXREG_COUNT
	.align		4
        /*004c*/ 	.byte	0x03, 0x1b
        /*004e*/ 	.short	0x00ff


	//----- nvinfo : EIATTR_NUM_BARRIERS
	.align		4
        /*0050*/ 	.byte	0x02, 0x4c
        /*0052*/ 	.byte	0x01
	.zero		1


	//----- nvinfo : EIATTR_MERCURY_ISA_VERSION
	.align		4
        /*0054*/ 	.byte	0x03, 0x5f
        /*0056*/ 	.short	0x0101


	//----- nvinfo : EIATTR_VRC_CTA_INIT_COUNT
	.align		4
        /*0058*/ 	.byte	0x02, 0x4a
	.zero		1
	.zero		1


	//----- nvinfo : EIATTR_EXIT_INSTR_OFFSETS
	.align		4
        /*005c*/ 	.byte	0x04, 0x1c
        /*005e*/ 	.short	(.L_83 - .L_82)


	//   ....[0]....
.L_82:
        /*0060*/ 	.word	0x000000a0


	//   ....[1]....
        /*0064*/ 	.word	0x000003a0


	//----- nvinfo : EIATTR_CBANK_PARAM_SIZE
	.align		4
.L_83:
        /*0068*/ 	.byte	0x03, 0x19
        /*006a*/ 	.short	0x0018


	//----- nvinfo : EIATTR_PARAM_CBANK
	.align		4
        /*006c*/ 	.byte	0x04, 0x0a
        /*006e*/ 	.short	(.L_85 - .L_84)
	.align		4
.L_84:
        /*0070*/ 	.word	index@(.nv.constant0._Z16single_qubit_ptmPdS_jj)
        /*0074*/ 	.short	0x0380
        /*0076*/ 	.short	0x0018


	//----- nvinfo : EIATTR_SW_WAR
	.align		4
.L_85:
        /*0078*/ 	.byte	0x04, 0x36
        /*007a*/ 	.short	(.L_87 - .L_86)
.L_86:
        /*007c*/ 	.word	0x00000008
.L_87:


//--------------------- .nv.info._Z6cphasePdjj    --------------------------
	.section	.nv.info._Z6cphasePdjj,"",@"SHT_CUDA_INFO"
	.sectionflags	@""
	.align	4


	//----- nvinfo : EIATTR_CUDA_API_VERSION
	.align		4
        /*0000*/ 	.byte	0x04, 0x37
        /*0002*/ 	.short	(.L_89 - .L_88)
.L_88:
        /*0004*/ 	.word	0x00000082


	//----- nvinfo : EIATTR_KPARAM_INFO
	.align		4
.L_89:
        /*0008*/ 	.byte	0x04, 0x17
        /*000a*/ 	.short	(.L_91 - .L_90)
.L_90:
        /*000c*/ 	.word	0x00000000
        /*0010*/ 	.short	0x0002
        /*0012*/ 	.short	0x000c
        /*0014*/ 	.byte	0x00, 0xf0, 0x11, 0x00


	//----- nvinfo : EIATTR_KPARAM_INFO
	.align		4
.L_91:
        /*0018*/ 	.byte	0x04, 0x17
        /*001a*/ 	.short	(.L_93 - .L_92)
.L_92:
        /*001c*/ 	.word	0x00000000
        /*0020*/ 	.short	0x0001
        /*0022*/ 	.short	0x0008
        /*0024*/ 	.byte	0x00, 0xf0, 0x11, 0x00


	//----- nvinfo : EIATTR_KPARAM_INFO
	.align		4
.L_93:
        /*0028*/ 	.byte	0x04, 0x17
        /*002a*/ 	.short	(.L_95 - .L_94)
.L_94:
        /*002c*/ 	.word	0x00000000
        /*0030*/ 	.short	0x0000
        /*0032*/ 	.short	0x0000
        /*0034*/ 	.byte	0x00, 0xf5, 0x21, 0x00


	//----- nvinfo : EIATTR_SPARSE_MMA_MASK
	.align		4
.L_95:
        /*0038*/ 	.byte	0x03, 0x50
        /*003a*/ 	.short	0x0000


	//----- nvinfo : EIATTR_MAXREG_COUNT
	.align		4
        /*003c*/ 	.byte	0x03, 0x1b
        /*003e*/ 	.short	0x00ff


	//----- nvinfo : EIATTR_MERCURY_ISA_VERSION
	.align		4
        /*0040*/ 	.byte	0x03, 0x5f
        /*0042*/ 	.short	0x0101


	//----- nvinfo : EIATTR_VRC_CTA_INIT_COUNT
	.align		4
        /*0044*/ 	.byte	0x02, 0x4a
	.zero		1
	.zero		1


	//----- nvinfo : EIATTR_EXIT_INSTR_OFFSETS
	.align		4
        /*0048*/ 	.byte	0x04, 0x1c
        /*004a*/ 	.short	(.L_97 - .L_96)


	//   ....[0]....
.L_96:
        /*004c*/ 	.word	0x00000010


	//----- nvinfo : EIATTR_CBANK_PARAM_SIZE
	.align		4
.L_97:
        /*0050*/ 	.byte	0x03, 0x19
        /*0052*/ 	.short	0x0010


	//----- nvinfo : EIATTR_PARAM_CBANK
	.align		4
        /*0054*/ 	.byte	0x04, 0x0a
        /*0056*/ 	.short	(.L_99 - .L_98)
	.align		4
.L_98:
        /*0058*/ 	.word	index@(.nv.constant0._Z6cphasePdjj)
        /*005c*/ 	.short	0x0380
        /*005e*/ 	.short	0x0010


	//----- nvinfo : EIATTR_SW_WAR
	.align		4
.L_99:
        /*0060*/ 	.byte	0x04, 0x36
        /*0062*/ 	.short	(.L_101 - .L_100)
.L_100:
        /*0064*/ 	.word	0x00000008
.L_101:


//--------------------- .nv.info._Z15pauli_reshufflePdS_jj --------------------------
	.section	.nv.info._Z15pauli_reshufflePdS_jj,"",@"SHT_CUDA_INFO"
	.sectionflags	@""
	.align	4


	//----- nvinfo : EIATTR_CUDA_API_VERSION
	.align		4
        /*0000*/ 	.byte	0x04, 0x37
        /*0002*/ 	.short	(.L_103 - .L_102)
.L_102:
        /*0004*/ 	.word	0x00000082


	//----- nvinfo : EIATTR_KPARAM_INFO
	.align		4
.L_103:
        /*0008*/ 	.byte	0x04, 0x17
        /*000a*/ 	.short	(.L_105 - .L_104)
.L_104:
        /*000c*/ 	.word	0x00000000
        /*0010*/ 	.short	0x0003
        /*0012*/ 	.short	0x0014
        /*0014*/ 	.byte	0x00, 0xf0, 0x11, 0x00


	//----- nvinfo : EIATTR_KPARAM_INFO
	.align		4
.L_105:
        /*0018*/ 	.byte	0x04, 0x17
        /*001a*/ 	.short	(.L_107 - .L_106)
.L_106:
        /*001c*/ 	.word	0x00000000
        /*0020*/ 	.short	0x0002
        /*0022*/ 	.short	0x0010
        /*0024*/ 	.byte	0x00, 0xf0, 0x11, 0x00


	//----- nvinfo : EIATTR_KPARAM_INFO
	.align		4
.L_107:
        /*0028*/ 	.byte	0x04, 0x17
        /*002a*/ 	.short	(.L_109 - .L_108)
.L_108:
        /*002c*/ 	.word	0x00000000
        /*0030*/ 	.short	0x0001
        /*0032*/ 	.short	0x0008
        /*0034*/ 	.byte	0x00, 0xf5, 0x21, 0x00


	//----- nvinfo : EIATTR_KPARAM_INFO
	.align		4
.L_109:
        /*0038*/ 	.byte	0x04, 0x17
        /*003a*/ 	.short	(.L_111 - .L_110)
.L_110:
        /*003c*/ 	.word	0x00000000
        /*0040*/ 	.short	0x0000
        /*0042*/ 	.short	0x0000
        /*0044*/ 	.byte	0x00, 0xf5, 0x21, 0x00


	//----- nvinfo : EIATTR_SPARSE_MMA_MASK
	.align		4
.L_111:
        /*0048*/ 	.byte	0x03, 0x50
        /*004a*/ 	.short	0x0000


	//----- nvinfo : EIATTR_MAXREG_COUNT
	.align		4
        /*004c*/ 	.byte	0x03, 0x1b
        /*004e*/ 	.short	0x00ff


	//----- nvinfo : EIATTR_MERCURY_ISA_VERSION
	.align		4
        /*0050*/ 	.byte	0x03, 0x5f
        /*0052*/ 	.short	0x0101


	//----- nvinfo : EIATTR_VRC_CTA_INIT_COUNT
	.align		4
        /*0054*/ 	.byte	0x02, 0x4a
	.zero		1
	.zero		1


	//----- nvinfo : EIATTR_EXIT_INSTR_OFFSETS
	.align		4
        /*0058*/ 	.byte	0x04, 0x1c
        /*005a*/ 	.short	(.L_113 - .L_112)


	//   ....[0]....
.L_112:
        /*005c*/ 	.word	0x000000e0


	//   ....[1]....
        /*0060*/ 	.word	0x00000620


	//   ....[2]....
        /*0064*/ 	.word	0x00000690


	//----- nvinfo : EIATTR_CBANK_PARAM_SIZE
	.align		4
.L_113:
        /*0068*/ 	.byte	0x03, 0x19
        /*006a*/ 	.short	0x0018


	//----- nvinfo : EIATTR_PARAM_CBANK
	.align		4
        /*006c*/ 	.byte	0x04, 0x0a
        /*006e*/ 	.short	(.L_115 - .L_114)
	.align		4
.L_114:
        /*0070*/ 	.word	index@(.nv.constant0._Z15pauli_reshufflePdS_jj)
        /*0074*/ 	.short	0x0380
        /*0076*/ 	.short	0x0018


	//----- nvinfo : EIATTR_SW_WAR
	.align		4
.L_115:
        /*0078*/ 	.byte	0x04, 0x36
        /*007a*/ 	.short	(.L_117 - .L_116)
.L_116:
        /*007c*/ 	.word	0x00000008
.L_117:


//--------------------- .nv.info._Z18bit_to_pauli_basisPdjj --------------------------
	.section	.nv.info._Z18bit_to_pauli_basisPdjj,"",@"SHT_CUDA_INFO"
	.sectionflags	@""
	.align	4


	//----- nvinfo : EIATTR_CUDA_API_VERSION
	.align		4
        /*0000*/ 	.byte	0x04, 0x37
        /*0002*/ 	.short	(.L_119 - .L_118)
.L_118:
        /*0004*/ 	.word	0x00000082


	//----- nvinfo : EIATTR_KPARAM_INFO
	.align		4
.L_119:
        /*0008*/ 	.byte	0x04, 0x17
        /*000a*/ 	.short	(.L_121 - .L_120)
.L_120:
        /*000c*/ 	.word	0x00000000
        /*0010*/ 	.short	0x0002
        /*0012*/ 	.short	0x000c
        /*0014*/ 	.byte	0x00, 0xf0, 0x11, 0x00


	//----- nvinfo : EIATTR_KPARAM_INFO
	.align		4
.L_121:
        /*0018*/ 	.byte	0x04, 0x17
        /*001a*/ 	.short	(.L_123 - .L_122)
.L_122:
        /*001c*/ 	.word	0x00000000
        /*0020*/ 	.short	0x0001
        /*0022*/ 	.short	0x0008
        /*0024*/ 	.byte	0x00, 0xf0, 0x11, 0x00


	//----- nvinfo : EIATTR_KPARAM_INFO
	.align		4
.L_123:
        /*0028*/ 	.byte	0x04, 0x17
        /*002a*/ 	.short	(.L_125 - .L_124)
.L_124:
        /*002c*/ 	.word	0x00000000
        /*0030*/ 	.short	0x0000
        /*0032*/ 	.short	0x0000
        /*0034*/ 	.byte	0x00, 0xf5, 0x21, 0x00


	//----- nvinfo : EIATTR_SPARSE_MMA_MASK
	.align		4
.L_125:
        /*0038*/ 	.byte	0x03, 0x50
        /*003a*/ 	.short	0x0000


	//----- nvinfo : EIATTR_MAXREG_COUNT
	.align		4
        /*003c*/ 	.byte	0x03, 0x1b
        /*003e*/ 	.short	0x00ff


	//----- nvinfo : EIATTR_MERCURY_ISA_VERSION
	.align		4
        /*0040*/ 	.byte	0x03, 0x5f
        /*0042*/ 	.short	0x0101


	//----- nvinfo : EIATTR_VRC_CTA_INIT_COUNT
	.align		4
        /*0044*/ 	.byte	0x02, 0x4a
	.zero		1
	.zero		1


	//----- nvinfo : EIATTR_EXIT_INSTR_OFFSETS
	.align		4
        /*0048*/ 	.byte	0x04, 0x1c
        /*004a*/ 	.short	(.L_127 - .L_126)


	//   ....[0]....
.L_126:
        /*004c*/ 	.word	0x000000e0


	//   ....[1]....
        /*0050*/ 	.word	0x000002c0


	//   ....[2]....
        /*0054*/ 	.word	0x00000370


	//----- nvinfo : EIATTR_CBANK_PARAM_SIZE
	.align		4
.L_127:
        /*0058*/ 	.byte	0x03, 0x19
        /*005a*/ 	.short	0x0010


	//----- nvinfo : EIATTR_PARAM_CBANK
	.align		4
        /*005c*/ 	.byte	0x04, 0x0a
        /*005e*/ 	.short	(.L_129 - .L_128)
	.align		4
.L_128:
        /*0060*/ 	.word	index@(.nv.constant0._Z18bit_to_pauli_basisPdjj)
        /*0064*/ 	.short	0x0380
        /*0066*/ 	.short	0x0010


	//----- nvinfo : EIATTR_SW_WAR
	.align		4
.L_129:
        /*0068*/ 	.byte	0x04, 0x36
        /*006a*/ 	.short	(.L_131 - .L_130)
.L_130:
        /*006c*/ 	.word	0x00000008
.L_131:


//--------------------- .nv.callgraph             --------------------------
	.section	.nv.callgraph,"",@"SHT_CUDA_CALLGRAPH"
	.align	4
	.sectionentsize	8
	.align		4
        /*0000*/ 	.word	0x00000000
	.align		4
        /*0004*/ 	.word	0xffffffff
	.align		4
        /*0008*/ 	.word	0x00000000
	.align		4
        /*000c*/ 	.word	0xfffffffe
	.align		4
        /*0010*/ 	.word	0x00000000
	.align		4
        /*0014*/ 	.word	0xfffffffd
	.align		4
        /*0018*/ 	.word	0x00000000
	.align		4
        /*001c*/ 	.word	0xfffffffc


//--------------------- .text._Z8get_diagPdS_j    --------------------------
	.section	.text._Z8get_diagPdS_j,"ax",@progbits
	.align	128
        .global         _Z8get_diagPdS_j
        .type           _Z8get_diagPdS_j,@function
        .size           _Z8get_diagPdS_j,(.L_x_6 - _Z8get_diagPdS_j)
        .other          _Z8get_diagPdS_j,@"STO_CUDA_ENTRY STV_DEFAULT"
_Z8get_diagPdS_j:
.text._Z8get_diagPdS_j:
[----:B------:R-:W-:Y:S01]  /*0000*/  LDC R1, c[0x0][0x37c] ;  /* 0x0000df00ff017b82 */ /* 0x000fe20000000800 */
[----:B------:R-:W0:Y:S07]  /*0010*/  S2R R3, SR_TID.X ;  /* 0x0000000000037919 */ /* 0x000e2e0000002100 */
[----:B------:R-:W0:Y:S01]  /*0020*/  S2UR UR6, SR_CTAID.X ;  /* 0x00000000000679c3 */ /* 0x000e220000002500 */
[----:B------:R-:W1:Y:S01]  /*0030*/  LDCU UR4, c[0x0][0x390] ;  /* 0x00007200ff0477ac */ /* 0x000e620008000800 */
[----:B------:R-:W-:-:S06]  /*0040*/  UMOV UR5, 0x1 ;  /* 0x0000000100057882 */ /* 0x000fcc0000000000 */
[----:B------:R-:W0:Y:S01]  /*0050*/  LDC R0, c[0x0][0x360] ;  /* 0x0000d800ff007b82 */ /* 0x000e220000000800 */
[----:B-1----:R-:W-:Y:S01]  /*0060*/  USHF.L.U32 UR4, UR5, UR4, URZ ;  /* 0x0000000405047299 */ /* 0x002fe200080006ff */
[----:B0-----:R-:W-:-:S05]  /*0070*/  IMAD R0, R0, UR6, R3 ;  /* 0x0000000600007c24 */ /* 0x001fca000f8e0203 */
[----:B------:R-:W-:-:S13]  /*0080*/  ISETP.GE.AND P0, PT, R0, UR4, PT ;  /* 0x0000000400007c0c */ /* 0x000fda000bf06270 */
[----:B------:R-:W-:Y:S05]  /*0090*/  @P0 EXIT ;  /* 0x000000000000094d */ /* 0x000fea0003800000 */
[C---:B------:R-:W-:Y:S01]  /*00a0*/  IMAD.SHL.U32 R3, R0.reuse, 0x2, RZ ;  /* 0x0000000200037824 */ /* 0x040fe200078e00ff */
[----:B------:R-:W0:Y:S01]  /*00b0*/  LDCU.64 UR4, c[0x0][0x358] ;  /* 0x00006b00ff0477ac */ /* 0x000e220008000a00 */
[C---:B------:R-:W-:Y:S02]  /*00c0*/  IMAD.SHL.U32 R2, R0.reuse, 0x4, RZ ;  /* 0x0000000400027824 */ /* 0x040fe400078e00ff */
[C---:B------:R-:W-:Y:S01]  /*00d0*/  IMAD.SHL.U32 R4, R0.reuse, 0x8, RZ ;  /* 0x0000000800047824 */ /* 0x040fe200078e00ff */
[----:B------:R-:W-:Y:S01]  /*00e0*/  LOP3.LUT R3, R3, 0x6, RZ, 0xc0, !PT ;  /* 0x0000000603037812 */ /* 0x000fe200078ec0ff */
[C---:B------:R-:W-:Y:S02]  /*00f0*/  IMAD.SHL.U32 R6, R0.reuse, 0x10, RZ ;  /* 0x0000001000067824 */ /* 0x040fe400078e00ff */
[----:B------:R-:W-:Y:S01]  /*0100*/  IMAD.SHL.U32 R8, R0, 0x4000, RZ ;  /* 0x0000400000087824 */ /* 0x000fe200078e00ff */
[----:B------:R-:W-:-:S04]  /*0110*/  LOP3.LUT R3, R3, 0x8, R2, 0xf8, !PT ;  /* 0x0000000803037812 */ /* 0x000fc800078ef802 */
[----:B------:R-:W-:-:S04]  /*0120*/  LOP3.LUT R3, R3, 0x1, R0, 0xf8, !PT ;  /* 0x0000000103037812 */ /* 0x000fc800078ef800 */
[----:B------:R-:W-:-:S04]  /*0130*/  LOP3.LUT R3, R3, 0x20, R4, 0xf8, !PT ;  /* 0x0000002003037812 */ /* 0x000fc800078ef804 */
[----:B------:R-:W-:Y:S01]  /*0140*/  LOP3.LUT R3, R3, 0x10, R2, 0xf8, !PT ;  /* 0x0000001003037812 */ /* 0x000fe200078ef802 */
[----:B------:R-:W-:-:S03]  /*0150*/  IMAD.SHL.U32 R2, R0, 0x20, RZ ;  /* 0x0000002000027824 */ /* 0x000fc600078e00ff */
        /* <DEDUP_REMOVED lines=25> */
[----:B------:R-:W-:-:S04]  /*02f0*/  LOP3.LUT R3, R3, 0x400000, R2, 0xf8, !PT ;  /* 0x0040000003037812 */ /* 0x000fc800078ef802 */
[----:B------:R-:W-:-:S04]  /*0300*/  LOP3.LUT R3, R3, 0x2000000, R6, 0xf8, !PT ;  /* 0x0200000003037812 */ /* 0x000fc800078ef806 */
[----:B------:R-:W-:Y:S01]  /*0310*/  LOP3.LUT R3, R3, 0x1000000, R4, 0xf8, !PT ;  /* 0x0100000003037812 */ /* 0x000fe200078ef804 */
[----:B------:R-:W-:-:S03]  /*0320*/  IMAD.SHL.U32 R4, R0, 0x8000, RZ ;  /* 0x0000800000047824 */ /* 0x000fc600078e00ff */
[----:B------:R-:W-:Y:S02]  /*0330*/  LOP3.LUT R5, R3, 0x8000000, R8, 0xf8, !PT ;  /* 0x0800000003057812 */ /* 0x000fe400078ef808 */
[----:B------:R-:W1:Y:S02]  /*0340*/  LDC.64 R2, c[0x0][0x380] ;  /* 0x0000e000ff027b82 */ /* 0x000e640000000a00 */
[----:B------:R-:W-:Y:S01]  /*0350*/  LOP3.LUT R5, R5, 0x4000000, R6, 0xf8, !PT ;  /* 0x0400000005057812 */ /* 0x000fe200078ef806 */
[----:B------:R-:W-:-:S03]  /*0360*/  IMAD.U32 R6, R0, 0x10000, RZ ;  /* 0x0001000000067824 */ /* 0x000fc600078e00ff */
[----:B------:R-:W-:-:S04]  /*0370*/  LOP3.LUT R5, R5, 0x20000000, R4, 0xf8, !PT ;  /* 0x2000000005057812 */ /* 0x000fc800078ef804 */
[----:B------:R-:W-:-:S04]  /*0380*/  LOP3.LUT R5, R5, 0x10000000, R8, 0xf8, !PT ;  /* 0x1000000005057812 */ /* 0x000fc800078ef808 */
[----:B------:R-:W-:-:S04]  /*0390*/  LOP3.LUT R5, R5, 0x80000000, R6, 0xf8, !PT ;  /* 0x8000000005057812 */ /* 0x000fc800078ef806 */
[----:B------:R-:W-:-:S05]  /*03a0*/  LOP3.LUT R5, R5, 0x40000000, R4, 0xf8, !PT ;  /* 0x4000000005057812 */ /* 0x000fca00078ef804 */
[----:B-1----:R-:W-:Y:S02]  /*03b0*/  IMAD.WIDE.U32 R2, R5, 0x8, R2 ;  /* 0x0000000805027825 */ /* 0x002fe400078e0002 */
[----:B------:R-:W1:Y:S04]  /*03c0*/  LDC.64 R4, c[0x0][0x388] ;  /* 0x0000e200ff047b82 */ /* 0x000e680000000a00 */
[----:B0-----:R-:W2:Y:S01]  /*03d0*/  LDG.E.64 R2, desc[UR4][R2.64] ;  /* 0x0000000402027981 */ /* 0x001ea2000c1e1b00 */
[----:B-1----:R-:W-:-:S05]  /*03e0*/  IMAD.WIDE R4, R0, 0x8, R4 ;  /* 0x0000000800047825 */ /* 0x002fca00078e0204 */
[----:B--2---:R-:W-:Y:S01]  /*03f0*/  STG.E.64 desc[UR4][R4.64], R2 ;  /* 0x0000000204007986 */ /* 0x004fe2000c101b04 */
[----:B------:R-:W-:Y:S05]  /*0400*/  EXIT ;  /* 0x000000000000794d */ /* 0x000fea0003800000 */
.L_x_0:
[----:B------:R-:W-:-:S00]  /*0410*/  BRA `(.L_x_0) ;  /* 0xfffffffc00fc7947 */ /* 0x000fc0000383ffff */
[----:B------:R-:W-:-:S00]  /*0420*/  NOP ;  /* 0x0000000000007918 */ /* 0x000fc00000000000 */
        /* <DEDUP_REMOVED lines=13> */
.L_x_6:


//--------------------- .text._Z9dm_reducePdjS_S_ddj --------------------------
	.section	.text._Z9dm_reducePdjS_S_ddj,"ax",@progbits
	.align	128
        .global         _Z9dm_reducePdjS_S_ddj
        .type           _Z9dm_reducePdjS_S_ddj,@function
        .size           _Z9dm_reducePdjS_S_ddj,(.L_x_7 - _Z9dm_reducePdjS_S_ddj)
        .other          _Z9dm_reducePdjS_S_ddj,@"STO_CUDA_ENTRY STV_DEFAULT"
_Z9dm_reducePdjS_S_ddj:
.text._Z9dm_reducePdjS_S_ddj:
[----:B------:R-:W-:Y:S01]  /*0000*/  LDC R1, c[0x0][0x37c] ;  /* 0x0000df00ff017b82 */ /* 0x000fe20000000800 */
[----:B------:R-:W-:Y:S05]  /*0010*/  EXIT ;  /* 0x000000000000794d */ /* 0x000fea0003800000 */
.L_x_1:
        /* <DEDUP_REMOVED lines=14> */
.L_x_7:


//--------------------- .text._Z16single_qubit_ptmPdS_jj --------------------------
	.section	.text._Z16single_qubit_ptmPdS_jj,"ax",@progbits
	.align	128
        .global         _Z16single_qubit_ptmPdS_jj
        .type           _Z16single_qubit_ptmPdS_jj,@function
        .size           _Z16single_qubit_ptmPdS_jj,(.L_x_8 - _Z16single_qubit_ptmPdS_jj)
        .other          _Z16single_qubit_ptmPdS_jj,@"STO_CUDA_ENTRY STV_DEFAULT"
_Z16single_qubit_ptmPdS_jj:
.text._Z16single_qubit_ptmPdS_jj:
[----:B------:R-:W-:Y:S01]  /*0000*/  LDC R1, c[0x0][0x37c] ;  /* 0x0000df00ff017b82 */ /* 0x000fe20000000800 */
[----:B------:R-:W0:Y:S07]  /*0010*/  S2R R0, SR_TID.X ;  /* 0x0000000000007919 */ /* 0x000e2e0000002100 */
[----:B------:R-:W1:Y:S08]  /*0020*/  S2UR UR4, SR_CTAID.X ;  /* 0x00000000000479c3 */ /* 0x000e700000002500 */
[----:B------:R-:W1:Y:S08]  /*0030*/  LDC R7, c[0x0][0x360] ;  /* 0x0000d800ff077b82 */ /* 0x000e700000000800 */
[----:B------:R-:W2:Y:S01]  /*0040*/  LDC R9, c[0x0][0x394] ;  /* 0x0000e500ff097b82 */ /* 0x000ea20000000800 */
[----:B-1----:R-:W-:-:S04]  /*0050*/  IMAD R7, R7, UR4, RZ ;  /* 0x0000000407077c24 */ /* 0x002fc8000f8e02ff */
[----:B0-----:R-:W-:Y:S02]  /*0060*/  IMAD.IADD R2, R7, 0x1, R0 ;  /* 0x0000000107027824 */ /* 0x001fe400078e0200 */
[----:B--2---:R-:W-:-:S05]  /*0070*/  IMAD.SHL.U32 R3, R9, 0x2, RZ ;  /* 0x0000000209037824 */ /* 0x004fca00078e00ff */
[----:B------:R-:W-:-:S04]  /*0080*/  SHF.R.U32.HI R2, RZ, R3, R2 ;  /* 0x00000003ff027219 */ /* 0x000fc80000011602 */
[----:B------:R-:W-:-:S13]  /*0090*/  ISETP.NE.AND P0, PT, R2, RZ, PT ;  /* 0x000000ff0200720c */ /* 0x000fda0003f05270 */
[----:B------:R-:W-:Y:S05]  /*00a0*/  @P0 EXIT ;  /* 0x000000000000094d */ /* 0x000fea0003800000 */
[----:B------:R-:W0:Y:S01]  /*00b0*/  LDCU UR4, c[0x0][0x390] ;  /* 0x00007200ff0477ac */ /* 0x000e220008000800 */
[----:B------:R-:W1:Y:S01]  /*00c0*/  LDC.64 R4, c[0x0][0x388] ;  /* 0x0000e200ff047b82 */ /* 0x000e620000000a00 */
[----:B------:R-:W-:Y:S01]  /*00d0*/  LOP3.LUT R8, R7, 0x3, R0, 0xc8, !PT ;  /* 0x0000000307087812 */ /* 0x000fe200078ec800 */
[----:B------:R-:W-:Y:S01]  /*00e0*/  UMOV UR6, 0xffffffff ;  /* 0xffffffff00067882 */ /* 0x000fe20000000000 */
[----:B------:R-:W-:Y:S02]  /*00f0*/  ISETP.GT.U32.AND P0, PT, R0, 0xf, PT ;  /* 0x0000000f0000780c */ /* 0x000fe40003f04070 */
[----:B------:R-:W-:-:S03]  /*0100*/  ISETP.GT.U32.AND P1, PT, R9, 0x1, PT ;  /* 0x000000010900780c */ /* 0x000fc60003f24070 */
[----:B------:R-:W2:Y:S01]  /*0110*/  LDC.64 R2, c[0x0][0x380] ;  /* 0x0000e000ff027b82 */ /* 0x000ea20000000a00 */
[----:B0-----:R-:W-:-:S04]  /*0120*/  USHF.L.U32 UR4, UR4, 0x1, URZ ;  /* 0x0000000104047899 */ /* 0x001fc800080006ff */
[----:B------:R-:W-:Y:S02]  /*0130*/  UIADD3 UR5, UPT, UPT, UR4, 0x2, URZ ;  /* 0x0000000204057890 */ /* 0x000fe4000fffe0ff */
[----:B------:R-:W-:Y:S01]  /*0140*/  SHF.L.U32 R8, R8, UR4, RZ ;  /* 0x0000000408087c19 */ /* 0x000fe200080006ff */
[----:B-1----:R-:W-:Y:S01]  /*0150*/  IMAD.WIDE.U32 R4, R0, 0x8, R4 ;  /* 0x0000000800047825 */ /* 0x002fe200078e0004 */
[----:B------:R-:W-:Y:S01]  /*0160*/  USHF.L.U32 UR5, UR6, UR5, URZ ;  /* 0x0000000506057299 */ /* 0x000fe200080006ff */
[----:B------:R-:W0:Y:S05]  /*0170*/  LDCU.64 UR6, c[0x0][0x358] ;  /* 0x00006b00ff0677ac */ /* 0x000e2a0008000a00 */
[----:B------:R-:W-:-:S02]  /*0180*/  LOP3.LUT R6, R7, UR5, R0, 0x32, !PT ;  /* 0x0000000507067c12 */ /* 0x000fc4000f8e3200 */
[----:B------:R-:W-:Y:S02]  /*0190*/  LOP3.LUT R7, R7, UR5, R0, 0xc8, !PT ;  /* 0x0000000507077c12 */ /* 0x000fe4000f8ec800 */
[----:B------:R-:W-:-:S04]  /*01a0*/  LOP3.LUT R6, R6, 0x3ffffffc, RZ, 0xc0, !PT ;  /* 0x3ffffffc06067812 */ /* 0x000fc800078ec0ff */
[----:B------:R-:W-:-:S04]  /*01b0*/  SHF.R.U32.HI R6, RZ, 0x2, R6 ;  /* 0x00000002ff067819 */ /* 0x000fc80000011606 */
[----:B------:R-:W-:Y:S02]  /*01c0*/  LOP3.LUT R7, R6, R7, R8, 0xfe, !PT ;  /* 0x0000000706077212 */ /* 0x000fe400078efe08 */
[----:B0-----:R-:W3:Y:S03]  /*01d0*/  @!P0 LDG.E.64 R8, desc[UR6][R4.64] ;  /* 0x0000000604088981 */ /* 0x001ee6000c1e1b00 */
[----:B--2---:R-:W-:Y:S01]  /*01e0*/  IMAD.WIDE R2, R7, 0x8, R2 ;  /* 0x0000000807027825 */ /* 0x004fe200078e0202 */
[----:B------:R-:W2:Y:S04]  /*01f0*/  @!P1 LDG.E.64 R20, desc[UR6][R4.64+0x20] ;  /* 0x0000200604149981 */ /* 0x000ea8000c1e1b00 */
[----:B------:R-:W4:Y:S04]  /*0200*/  @!P1 LDG.E.64 R22, desc[UR6][R4.64+0x40] ;  /* 0x0000400604169981 */ /* 0x000f28000c1e1b00 */
[----:B------:R-:W5:Y:S04]  /*0210*/  @!P1 LDG.E.64 R24, desc[UR6][R4.64+0x60] ;  /* 0x0000600604189981 */ /* 0x000f68000c1e1b00 */
[----:B------:R-:W5:Y:S01]  /*0220*/  LDG.E.64 R26, desc[UR6][R2.64] ;  /* 0x00000006021a7981 */ /* 0x000f62000c1e1b00 */
[----:B------:R-:W0:Y:S01]  /*0230*/  S2UR UR5, SR_CgaCtaId ;  /* 0x00000000000579c3 */ /* 0x000e220000008800 */
[----:B------:R-:W-:Y:S01]  /*0240*/  UMOV UR4, 0x400 ;  /* 0x0000040000047882 */ /* 0x000fe20000000000 */
[----:B------:R-:W-:-:S02]  /*0250*/  IMAD.SHL.U32 R29, R0, 0x8, RZ ;  /* 0x00000008001d7824 */ /* 0x000fc400078e00ff */
[----:B------:R-:W-:-:S03]  /*0260*/  IMAD.SHL.U32 R0, R0, 0x20, RZ ;  /* 0x0000002000007824 */ /* 0x000fc600078e00ff */
[----:B------:R-:W-:Y:S02]  /*0270*/  LOP3.LUT R28, R29, 0x1fe0, RZ, 0xc0, !PT ;  /* 0x00001fe01d1c7812 */ /* 0x000fe400078ec0ff */
[----:B------:R-:W-:Y:S01]  /*0280*/  LOP3.LUT R0, R0, 0x60, RZ, 0xc0, !PT ;  /* 0x0000006000007812 */ /* 0x000fe200078ec0ff */
[----:B0-----:R-:W-:-:S09]  /*0290*/  ULEA UR4, UR5, UR4, 0x18 ;  /* 0x0000000405047291 */ /* 0x001fd2000f8ec0ff */
[----:B---3--:R-:W-:Y:S04]  /*02a0*/  @!P0 STS.64 [R29+UR4], R8 ;  /* 0x000000081d008988 */ /* 0x008fe80008000a04 */
[----:B--2---:R-:W-:Y:S04]  /*02b0*/  @!P1 STS.64 [R29+UR4+0x20], R20 ;  /* 0x000020141d009988 */ /* 0x004fe80008000a04 */
[----:B----4-:R-:W-:Y:S04]  /*02c0*/  @!P1 STS.64 [R29+UR4+0x40], R22 ;  /* 0x000040161d009988 */ /* 0x010fe80008000a04 */
[----:B-----5:R-:W-:Y:S04]  /*02d0*/  @!P1 STS.64 [R29+UR4+0x60], R24 ;  /* 0x000060181d009988 */ /* 0x020fe80008000a04 */
[----:B------:R-:W-:Y:S01]  /*02e0*/  STS.64 [R29+UR4+0x80], R26 ;  /* 0x0000801a1d007988 */ /* 0x000fe20008000a04 */
[----:B------:R-:W-:Y:S06]  /*02f0*/  BAR.SYNC.DEFER_BLOCKING 0x0 ;  /* 0x0000000000007b1d */ /* 0x000fec0000010000 */
[----:B------:R-:W-:Y:S04]  /*0300*/  LDS.128 R12, [R0+UR4] ;  /* 0x00000004000c7984 */ /* 0x000fe80008000c00 */
[----:B------:R-:W0:Y:S04]  /*0310*/  LDS.128 R16, [R28+UR4+0x80] ;  /* 0x000080041c107984 */ /* 0x000e280008000c00 */
[----:B------:R-:W-:Y:S04]  /*0320*/  LDS.128 R4, [R0+UR4+0x10] ;  /* 0x0000100400047984 */ /* 0x000fe80008000c00 */
[----:B------:R-:W1:Y:S01]  /*0330*/  LDS.128 R8, [R28+UR4+0x90] ;  /* 0x000090041c087984 */ /* 0x000e620008000c00 */
[----:B0-----:R-:W-:-:S08]  /*0340*/  DFMA R12, R12, R16, RZ ;  /* 0x000000100c0c722b */ /* 0x001fd000000000ff */
[----:B------:R-:W-:-:S08]  /*0350*/  DFMA R12, R14, R18, R12 ;  /* 0x000000120e0c722b */ /* 0x000fd0000000000c */
[----:B-1----:R-:W-:-:S08]  /*0360*/  DFMA R4, R4, R8, R12 ;  /* 0x000000080404722b */ /* 0x002fd0000000000c */
[----:B------:R-:W-:Y:S01]  /*0370*/  DFMA R4, R6, R10, R4 ;  /* 0x0000000a0604722b */ /* 0x000fe20000000004 */
[----:B------:R-:W-:Y:S06]  /*0380*/  BAR.SYNC.DEFER_BLOCKING 0x0 ;  /* 0x0000000000007b1d */ /* 0x000fec0000010000 */
[----:B------:R-:W-:Y:S01]  /*0390*/  STG.E.64 desc[UR6][R2.64], R4 ;  /* 0x0000000402007986 */ /* 0x000fe2000c101b06 */
[----:B------:R-:W-:Y:S05]  /*03a0*/  EXIT ;  /* 0x000000000000794d */ /* 0x000fea0003800000 */
.L_x_2:
        /* <DEDUP_REMOVED lines=13> */
.L_x_8:


//--------------------- .text._Z6cphasePdjj       --------------------------
	.section	.text._Z6cphasePdjj,"ax",@progbits
	.align	128
        .global         _Z6cphasePdjj
        .type           _Z6cphasePdjj,@function
        .size           _Z6cphasePdjj,(.L_x_9 - _Z6cphasePdjj)
        .other          _Z6cphasePdjj,@"STO_CUDA_ENTRY STV_DEFAULT"
_Z6cphasePdjj:
.text._Z6cphasePdjj:
[----:B------:R-:W-:Y:S01]  /*0000*/  LDC R1, c[0x0][0x37c] ;  /* 0x0000df00ff017b82 */ /* 0x000fe20000000800 */
[----:B------:R-:W-:Y:S05]  /*0010*/  EXIT ;  /* 0x000000000000794d */ /* 0x000fea0003800000 */
.L_x_3:
        /* <DEDUP_REMOVED lines=14> */
.L_x_9:


//--------------------- .text._Z15pauli_reshufflePdS_jj --------------------------
	.section	.text._Z15pauli_reshufflePdS_jj,"ax",@progbits
	.align	128
        .global         _Z15pauli_reshufflePdS_jj
        .type           _Z15pauli_reshufflePdS_jj,@function
        .size           _Z15pauli_reshufflePdS_jj,(.L_x_10 - _Z15pauli_reshufflePdS_jj)
        .other          _Z15pauli_reshufflePdS_jj,@"STO_CUDA_ENTRY STV_DEFAULT"
_Z15pauli_reshufflePdS_jj:
.text._Z15pauli_reshufflePdS_jj:
[----:B------:R-:W-:Y:S01]  /*0000*/  LDC R1, c[0x0][0x37c] ;  /* 0x0000df00ff017b82 */ /* 0x000fe20000000800 */
[----:B------:R-:W0:Y:S07]  /*0010*/  S2R R0, SR_TID.Y ;  /* 0x0000000000007919 */ /* 0x000e2e0000002200 */
[----:B------:R-:W1:Y:S01]  /*0020*/  LDC R4, c[0x0][0x360] ;  /* 0x0000d800ff047b82 */ /* 0x000e620000000800 */
[----:B------:R-:W2:Y:S01]  /*0030*/  LDCU UR7, c[0x0][0x390] ;  /* 0x00007200ff0777ac */ /* 0x000ea20008000800 */
[----:B------:R-:W1:Y:S01]  /*0040*/  S2R R3, SR_TID.X ;  /* 0x0000000000037919 */ /* 0x000e620000002100 */
[----:B------:R-:W-:-:S05]  /*0050*/  UMOV UR4, 0x1 ;  /* 0x0000000100047882 */ /* 0x000fca0000000000 */
[----:B------:R-:W0:Y:S08]  /*0060*/  S2UR UR6, SR_CTAID.Y ;  /* 0x00000000000679c3 */ /* 0x000e300000002600 */
[----:B------:R-:W0:Y:S01]  /*0070*/  LDC R5, c[0x0][0x364] ;  /* 0x0000d900ff057b82 */ /* 0x000e220000000800 */
[----:B--2---:R-:W-:-:S07]  /*0080*/  USHF.L.U32 UR4, UR4, UR7, URZ ;  /* 0x0000000704047299 */ /* 0x004fce00080006ff */
[----:B------:R-:W1:Y:S01]  /*0090*/  S2UR UR5, SR_CTAID.X ;  /* 0x00000000000579c3 */ /* 0x000e620000002500 */
[----:B0-----:R-:W-:-:S05]  /*00a0*/  IMAD R5, R5, UR6, R0 ;  /* 0x0000000605057c24 */ /* 0x001fca000f8e0200 */
[----:B------:R-:W-:Y:S01]  /*00b0*/  ISETP.GE.U32.AND P0, PT, R5, UR4, PT ;  /* 0x0000000405007c0c */ /* 0x000fe2000bf06070 */
[----:B-1----:R-:W-:-:S05]  /*00c0*/  IMAD R4, R4, UR5, R3 ;  /* 0x0000000504047c24 */ /* 0x002fca000f8e0203 */
[----:B------:R-:W-:-:S13]  /*00d0*/  ISETP.GE.OR P0, PT, R4, UR4, P0 ;  /* 0x0000000404007c0c */ /* 0x000fda0008706670 */
[----:B------:R-:W-:Y:S05]  /*00e0*/  @P0 EXIT ;  /* 0x000000000000094d */ /* 0x000fea0003800000 */
[----:B------:R-:W-:Y:S01]  /*00f0*/  LOP3.LUT R0, R5, R4, RZ, 0x30, !PT ;  /* 0x0000000405007212 */ /* 0x000fe200078e30ff */
[----:B------:R-:W0:Y:S01]  /*0100*/  LDCU UR6, c[0x0][0x394] ;  /* 0x00007280ff0677ac */ /* 0x000e220008000800 */
[----:B------:R-:W1:Y:S02]  /*0110*/  LDC.64 R2, c[0x0][0x380] ;  /* 0x0000e000ff027b82 */ /* 0x000e640000000a00 */
[----:B------:R-:W-:Y:S01]  /*0120*/  SHF.R.U32.HI R0, RZ, 0x1, R0 ;  /* 0x00000001ff007819 */ /* 0x000fe20000011600 */
[----:B------:R-:W2:Y:S03]  /*0130*/  LDCU.64 UR4, c[0x0][0x358] ;  /* 0x00006b00ff0477ac */ /* 0x000ea60008000a00 */
[----:B------:R-:W-:-:S04]  /*0140*/  LOP3.LUT R0, R0, R5, R4, 0xb4, !PT ;  /* 0x0000000500007212 */ /* 0x000fc800078eb404 */
[----:B------:R-:W-:-:S04]  /*0150*/  SHF.R.U32.HI R7, RZ, 0x2, R0 ;  /* 0x00000002ff077819 */ /* 0x000fc80000011600 */
[----:B------:R-:W-:Y:S02]  /*0160*/  LOP3.LUT R7, R7, 0x11111111, R0, 0x48, !PT ;  /* 0x1111111107077812 */ /* 0x000fe400078e4800 */
[----:B------:R-:W-:Y:S02]  /*0170*/  SHF.L.U32 R0, R4, UR7, RZ ;  /* 0x0000000704007c19 */ /* 0x000fe400080006ff */
[----:B0-----:R-:W-:Y:S01]  /*0180*/  ISETP.NE.AND P0, PT, RZ, UR6, PT ;  /* 0x00000006ff007c0c */ /* 0x001fe2000bf05270 */
[----:B------:R-:W-:Y:S01]  /*0190*/  IMAD R7, R7, 0x11111111, RZ ;  /* 0x1111111107077824 */ /* 0x000fe200078e02ff */
[----:B------:R-:W-:-:S04]  /*01a0*/  LOP3.LUT R9, R0, R5, RZ, 0xfc, !PT ;  /* 0x0000000500097212 */ /* 0x000fc800078efcff */
[----:B------:R-:W-:-:S04]  /*01b0*/  SHF.R.U32.HI R7, RZ, 0x1c, R7 ;  /* 0x0000001cff077819 */ /* 0x000fc80000011607 */
[----:B------:R-:W-:-:S05]  /*01c0*/  LOP3.LUT R0, R7, 0x1, RZ, 0xc0, !PT ;  /* 0x0000000107007812 */ /* 0x000fca00078ec0ff */
[----:B------:R-:W-:-:S04]  /*01d0*/  IMAD R0, R9, 0x2, R0 ;  /* 0x0000000209007824 */ /* 0x000fc800078e0200 */
[----:B-1----:R-:W-:-:S06]  /*01e0*/  @!P0 IMAD.WIDE.U32 R2, R0, 0x8, R2 ;  /* 0x0000000800028825 */ /* 0x002fcc00078e0002 */
[----:B--2---:R-:W2:Y:S01]  /*01f0*/  @!P0 LDG.E.64 R2, desc[UR4][R2.64] ;  /* 0x0000000402028981 */ /* 0x004ea2000c1e1b00 */
[C---:B------:R-:W-:Y:S02]  /*0200*/  IMAD.SHL.U32 R6, R5.reuse, 0x2, RZ ;  /* 0x0000000205067824 */ /* 0x040fe400078e00ff */
[C---:B------:R-:W-:Y:S02]  /*0210*/  IMAD.SHL.U32 R8, R5.reuse, 0x4, RZ ;  /* 0x0000000405087824 */ /* 0x040fe400078e00ff */
[----:B------:R-:W-:Y:S01]  /*0220*/  IMAD.SHL.U32 R9, R5, 0x8, RZ ;  /* 0x0000000805097824 */ /* 0x000fe200078e00ff */
[----:B------:R-:W-:Y:S01]  /*0230*/  LOP3.LUT R7, R6, 0x2, RZ, 0xc0, !PT ;  /* 0x0000000206077812 */ /* 0x000fe200078ec0ff */
[----:B------:R-:W-:-:S03]  /*0240*/  IMAD.SHL.U32 R6, R4, 0x2, RZ ;  /* 0x0000000204067824 */ /* 0x000fc600078e00ff */
[----:B------:R-:W-:-:S04]  /*0250*/  LOP3.LUT R7, R7, 0x1, R4, 0xf8, !PT ;  /* 0x0000000107077812 */ /* 0x000fc800078ef804 */
[----:B------:R-:W-:-:S04]  /*0260*/  LOP3.LUT R7, R7, 0x8, R8, 0xf8, !PT ;  /* 0x0000000807077812 */ /* 0x000fc800078ef808 */
[----:B------:R-:W-:Y:S01]  /*0270*/  LOP3.LUT R6, R7, 0x4, R6, 0xf8, !PT ;  /* 0x0000000407067812 */ /* 0x000fe200078ef806 */
[----:B------:R-:W-:-:S03]  /*0280*/  IMAD.SHL.U32 R7, R4, 0x4, RZ ;  /* 0x0000000404077824 */ /* 0x000fc600078e00ff */
        /* <DEDUP_REMOVED lines=45> */
[C---:B------:R-:W-:Y:S02]  /*0560*/  IMAD.SHL.U32 R9, R5.reuse, 0x8000, RZ ;  /* 0x0000800005097824 */ /* 0x040fe400078e00ff */
[----:B------:R-:W-:Y:S01]  /*0570*/  IMAD.U32 R5, R5, 0x10000, RZ ;  /* 0x0001000005057824 */ /* 0x000fe200078e00ff */
[----:B------:R-:W-:Y:S02]  /*0580*/  LOP3.LUT R8, R6, 0x4000000, R7, 0xf8, !PT ;  /* 0x0400000006087812 */ /* 0x000fe400078ef807 */
[----:B------:R-:W0:Y:S02]  /*0590*/  LDC.64 R6, c[0x0][0x388] ;  /* 0x0000e200ff067b82 */ /* 0x000e240000000a00 */
[----:B------:R-:W-:Y:S01]  /*05a0*/  LOP3.LUT R9, R8, 0x20000000, R9, 0xf8, !PT ;  /* 0x2000000008097812 */ /* 0x000fe200078ef809 */
[C---:B------:R-:W-:Y:S02]  /*05b0*/  IMAD.SHL.U32 R8, R4.reuse, 0x4000, RZ ;  /* 0x0000400004087824 */ /* 0x040fe400078e00ff */
[----:B------:R-:W-:-:S03]  /*05c0*/  IMAD.SHL.U32 R4, R4, 0x8000, RZ ;  /* 0x0000800004047824 */ /* 0x000fc600078e00ff */
[----:B------:R-:W-:-:S04]  /*05d0*/  LOP3.LUT R8, R9, 0x10000000, R8, 0xf8, !PT ;  /* 0x1000000009087812 */ /* 0x000fc800078ef808 */
[----:B------:R-:W-:-:S04]  /*05e0*/  LOP3.LUT R5, R8, 0x80000000, R5, 0xf8, !PT ;  /* 0x8000000008057812 */ /* 0x000fc800078ef805 */
[----:B------:R-:W-:-:S05]  /*05f0*/  LOP3.LUT R9, R5, 0x40000000, R4, 0xf8, !PT ;  /* 0x4000000005097812 */ /* 0x000fca00078ef804 */
[----:B0-----:R-:W-:-:S05]  /*0600*/  @!P0 IMAD.WIDE.U32 R4, R9, 0x8, R6 ;  /* 0x0000000809048825 */ /* 0x001fca00078e0006 */
[----:B--2---:R0:W-:Y:S01]  /*0610*/  @!P0 STG.E.64 desc[UR4][R4.64], R2 ;  /* 0x0000000204008986 */ /* 0x0041e2000c101b04 */
[----:B------:R-:W-:Y:S05]  /*0620*/  @!P0 EXIT ;  /* 0x000000000000894d */ /* 0x000fea0003800000 */
[----:B0-----:R-:W0:Y:S08]  /*0630*/  LDC.64 R2, c[0x0][0x388] ;  /* 0x0000e200ff027b82 */ /* 0x001e300000000a00 */
[----:B------:R-:W1:Y:S01]  /*0640*/  LDC.64 R4, c[0x0][0x380] ;  /* 0x0000e000ff047b82 */ /* 0x000e620000000a00 */
[----:B0-----:R-:W-:-:S06]  /*0650*/  IMAD.WIDE.U32 R2, R9, 0x8, R2 ;  /* 0x0000000809027825 */ /* 0x001fcc00078e0002 */
[----:B------:R-:W2:Y:S01]  /*0660*/  LDG.E.64 R2, desc[UR4][R2.64] ;  /* 0x0000000402027981 */ /* 0x000ea2000c1e1b00 */
[----:B-1----:R-:W-:-:S05]  /*0670*/  IMAD.WIDE.U32 R4, R0, 0x8, R4 ;  /* 0x0000000800047825 */ /* 0x002fca00078e0004 */
[----:B--2---:R-:W-:Y:S01]  /*0680*/  STG.E.64 desc[UR4][R4.64], R2 ;  /* 0x0000000204007986 */ /* 0x004fe2000c101b04 */
[----:B------:R-:W-:Y:S05]  /*0690*/  EXIT ;  /* 0x000000000000794d */ /* 0x000fea0003800000 */
.L_x_4:
        /* <DEDUP_REMOVED lines=14> */
.L_x_10:


//--------------------- .text._Z18bit_to_pauli_basisPdjj --------------------------
	.section	.text._Z18bit_to_pauli_basisPdjj,"ax",@progbits
	.align	128
        .global         _Z18bit_to_pauli_basisPdjj
        .type           _Z18bit_to_pauli_basisPdjj,@function
        .size           _Z18bit_to_pauli_basisPdjj,(.L_x_11 - _Z18bit_to_pauli_basisPdjj)
        .other          _Z18bit_to_pauli_basisPdjj,@"STO_CUDA_ENTRY STV_DEFAULT"
_Z18bit_to_pauli_basisPdjj:
.text._Z18bit_to_pauli_basisPdjj:
        /* <DEDUP_REMOVED lines=15> */
[----:B------:R-:W0:Y:S01]  /*00f0*/  LDCU UR6, c[0x0][0x388] ;  /* 0x00007100ff0677ac */ /* 0x000e220008000800 */
[----:B------:R-:W1:Y:S01]  /*0100*/  LDC.64 R4, c[0x0][0x380] ;  /* 0x0000e000ff047b82 */ /* 0x000e620000000a00 */
[----:B------:R-:W2:Y:S01]  /*0110*/  LDCU.64 UR4, c[0x0][0x358] ;  /* 0x00006b00ff0477ac */ /* 0x000ea20008000a00 */
[C---:B0-----:R-:W-:Y:S02]  /*0120*/  LOP3.LUT R2, R0.reuse, UR6, RZ, 0xfc, !PT ;  /* 0x0000000600027c12 */ /* 0x041fe4000f8efcff */
[----:B------:R-:W-:Y:S02]  /*0130*/  LOP3.LUT R6, R0, UR6, RZ, 0x30, !PT ;  /* 0x0000000600067c12 */ /* 0x000fe4000f8e30ff */
[----:B------:R-:W-:Y:S02]  /*0140*/  SHF.L.U32 R3, R2, UR7, RZ ;  /* 0x0000000702037c19 */ /* 0x000fe400080006ff */
[----:B------:R-:W-:Y:S02]  /*0150*/  SHF.L.U32 R7, R6, UR7, RZ ;  /* 0x0000000706077c19 */ /* 0x000fe400080006ff */
[----:B------:R-:W-:-:S02]  /*0160*/  LOP3.LUT P0, RZ, R0, UR6, RZ, 0xc0, !PT ;  /* 0x0000000600ff7c12 */ /* 0x000fc4000f80c0ff */
[C---:B------:R-:W-:Y:S02]  /*0170*/  LOP3.LUT P1, RZ, R14.reuse, UR6, RZ, 0xc, !PT ;  /* 0x000000060eff7c12 */ /* 0x040fe4000f820cff */
[----:B------:R-:W-:Y:S02]  /*0180*/  LOP3.LUT R3, R3, UR6, R14, 0xf2, !PT ;  /* 0x0000000603037c12 */ /* 0x000fe4000f8ef20e */
[----:B------:R-:W-:Y:S02]  /*0190*/  LOP3.LUT R7, R14, UR6, R7, 0xfe, !PT ;  /* 0x000000060e077c12 */ /* 0x000fe4000f8efe07 */
[----:B------:R-:W-:Y:S01]  /*01a0*/  PLOP3.LUT P0, PT, P0, P1, PT, 0x2f, 0xf2 ;  /* 0x0000000000f2781c */ /* 0x000fe20000702577 */
[----:B------:R-:W-:Y:S02]  /*01b0*/  IMAD.SHL.U32 R3, R3, 0x2, RZ ;  /* 0x0000000203037824 */ /* 0x000fe400078e00ff */
[----:B------:R-:W-:Y:S02]  /*01c0*/  IMAD.SHL.U32 R7, R7, 0x2, RZ ;  /* 0x0000000207077824 */ /* 0x000fe400078e00ff */
[----:B-1----:R-:W-:-:S04]  /*01d0*/  IMAD.WIDE R2, R3, 0x8, R4 ;  /* 0x0000000803027825 */ /* 0x002fc800078e0204 */
[----:B------:R-:W-:-:S04]  /*01e0*/  IMAD.WIDE R4, R7, 0x8, R4 ;  /* 0x0000000807047825 */ /* 0x000fc800078e0204 */
[----:B--2---:R-:W2:Y:S04]  /*01f0*/  @!P0 LDG.E.64 R6, desc[UR4][R2.64] ;  /* 0x0000000402068981 */ /* 0x004ea8000c1e1b00 */
[----:B------:R-:W2:Y:S01]  /*0200*/  @!P0 LDG.E.64 R8, desc[UR4][R4.64] ;  /* 0x0000000404088981 */ /* 0x000ea2000c1e1b00 */
[----:B------:R-:W-:Y:S01]  /*0210*/  LOP3.LUT P1, RZ, R0, UR6, RZ, 0xc, !PT ;  /* 0x0000000600ff7c12 */ /* 0x000fe2000f820cff */
[----:B------:R-:W-:Y:S01]  /*0220*/  @!P0 IMAD.MOV.U32 R12, RZ, RZ, 0x667f3bcd ;  /* 0x667f3bcdff0c8424 */ /* 0x000fe200078e00ff */
[----:B------:R-:W-:Y:S01]  /*0230*/  LOP3.LUT P2, RZ, R14, UR6, RZ, 0xc0, !PT ;  /* 0x000000060eff7c12 */ /* 0x000fe2000f84c0ff */
[----:B------:R-:W-:-:S03]  /*0240*/  @!P0 IMAD.MOV.U32 R13, RZ, RZ, 0x3fe6a09e ;  /* 0x3fe6a09eff0d8424 */ /* 0x000fc600078e00ff */
[----:B------:R-:W-:Y:S01]  /*0250*/  PLOP3.LUT P1, PT, P1, P2, PT, 0x2f, 0xf2 ;  /* 0x0000000000f2781c */ /* 0x000fe20000f24577 */
[C-C-:B--2---:R-:W-:Y:S02]  /*0260*/  @!P0 DADD R10, R6.reuse, R8.reuse ;  /* 0x00000000060a8229 */ /* 0x144fe40000000008 */
[----:B------:R-:W-:-:S06]  /*0270*/  @!P0 DADD R6, R6, -R8 ;  /* 0x0000000006068229 */ /* 0x000fcc0000000808 */
[-C--:B------:R-:W-:Y:S02]  /*0280*/  @!P0 DMUL R10, R10, R12.reuse ;  /* 0x0000000c0a0a8228 */ /* 0x080fe40000000000 */
[----:B------:R-:W-:-:S05]  /*0290*/  @!P0 DMUL R6, R6, R12 ;  /* 0x0000000c06068228 */ /* 0x000fca0000000000 */
[----:B------:R0:W-:Y:S04]  /*02a0*/  @!P0 STG.E.64 desc[UR4][R2.64], R10 ;  /* 0x0000000a02008986 */ /* 0x0001e8000c101b04 */
[----:B------:R0:W-:Y:S01]  /*02b0*/  @!P0 STG.E.64 desc[UR4][R4.64], R6 ;  /* 0x0000000604008986 */ /* 0x0001e2000c101b04 */
[----:B------:R-:W-:Y:S05]  /*02c0*/  @P1 EXIT ;  /* 0x000000000000194d */ /* 0x000fea0003800000 */
[----:B0-----:R-:W2:Y:S04]  /*02d0*/  LDG.E.64 R6, desc[UR4][R2.64+0x8] ;  /* 0x0000080402067981 */ /* 0x001ea8000c1e1b00 */
[----:B------:R-:W2:Y:S01]  /*02e0*/  LDG.E.64 R8, desc[UR4][R4.64+0x8] ;  /* 0x0000080404087981 */ /* 0x000ea2000c1e1b00 */
[----:B------:R-:W-:Y:S01]  /*02f0*/  UMOV UR6, 0x667f3bcd ;  /* 0x667f3bcd00067882 */ /* 0x000fe20000000000 */
[----:B------:R-:W-:Y:S01]  /*0300*/  UMOV UR7, 0x3fe6a09e ;  /* 0x3fe6a09e00077882 */ /* 0x000fe20000000000 */
[C-C-:B--2---:R-:W-:Y:S02]  /*0310*/  DADD R10, R6.reuse, R8.reuse ;  /* 0x00000000060a7229 */ /* 0x144fe40000000008 */
[----:B------:R-:W-:-:S06]  /*0320*/  DADD R6, R6, -R8 ;  /* 0x0000000006067229 */ /* 0x000fcc0000000808 */
[----:B------:R-:W-:Y:S02]  /*0330*/  DMUL R10, R10, UR6 ;  /* 0x000000060a0a7c28 */ /* 0x000fe40008000000 */
[----:B------:R-:W-:-:S05]  /*0340*/  DMUL R6, R6, UR6 ;  /* 0x0000000606067c28 */ /* 0x000fca0008000000 */
[----:B------:R-:W-:Y:S04]  /*0350*/  STG.E.64 desc[UR4][R2.64+0x8], R10 ;  /* 0x0000080a02007986 */ /* 0x000fe8000c101b04 */
[----:B------:R-:W-:Y:S01]  /*0360*/  STG.E.64 desc[UR4][R4.64+0x8], R6 ;  /* 0x0000080604007986 */ /* 0x000fe2000c101b04 */
[----:B------:R-:W-:Y:S05]  /*0370*/  EXIT ;  /* 0x000000000000794d */ /* 0x000fea0003800000 */
.L_x_5:
        /* <DEDUP_REMOVED lines=16> */
.L_x_11:


//--------------------- .nv.shared._Z8get_diagPdS_j --------------------------
	.section	.nv.shared._Z8get_diagPdS_j,"aw",@nobits
	.sectionflags	@""
	.align	16
	.zero		1024


//--------------------- .nv.shared.reserved.0     --------------------------
	.section	.nv.shared.reserved.0,"aw",@nobits
	.weak		__nv_reservedSMEM_offset_0_alias
	.size		__nv_reservedSMEM_offset_0_alias, 0, 64
	.other		__nv_reservedSMEM_offset_0_alias,@"STO_CUDA_RESERVED_SHARED STV_DEFAULT"
__nv_reservedSMEM_offset_0_alias:
	.zero		0
	.zero		64


//--------------------- .nv.shared._Z9dm_reducePdjS_S_ddj --------------------------
	.section	.nv.shared._Z9dm_reducePdjS_S_ddj,"aw",@nobits
	.sectionflags	@""
	.align	16
	.zero		1024


//--------------------- .nv.shared._Z16single_qubit_ptmPdS_jj --------------------------
	.section	.nv.shared._Z16single_qubit_ptmPdS_jj,"aw",@nobits
	.sectionflags	@""
	.align	16
	.zero		1024


//--------------------- .nv.shared._Z6cphasePdjj  --------------------------
	.section	.nv.shared._Z6cphasePdjj,"aw",@nobits
	.sectionflags	@""
	.align	16
	.zero		1024


//--------------------- .nv.shared._Z15pauli_reshufflePdS_jj --------------------------
	.section	.nv.shared._Z15pauli_reshufflePdS_jj,"aw",@nobits
	.sectionflags	@""
	.align	16
	.zero		1024


//--------------------- .nv.shared._Z18bit_to_pauli_basisPdjj --------------------------
	.section	.nv.shared._Z18bit_to_pauli_basisPdjj,"aw",@nobits
	.sectionflags	@""
	.align	16
	.zero		1024


//--------------------- .nv.constant0._Z8get_diagPdS_j --------------------------
	.section	.nv.constant0._Z8get_diagPdS_j,"a",@progbits
	.sectionflags	@""
	.align	4
.nv.constant0._Z8get_diagPdS_j:
	.zero		916


//--------------------- .nv.constant0._Z9dm_reducePdjS_S_ddj --------------------------
	.section	.nv.constant0._Z9dm_reducePdjS_S_ddj,"a",@progbits
	.sectionflags	@""
	.align	4
.nv.constant0._Z9dm_reducePdjS_S_ddj:
	.zero		948


//--------------------- .nv.constant0._Z16single_qubit_ptmPdS_jj --------------------------
	.section	.nv.constant0._Z16single_qubit_ptmPdS_jj,"a",@progbits
	.sectionflags	@""
	.align	4
.nv.constant0._Z16single_qubit_ptmPdS_jj:
	.zero		920


//--------------------- .nv.constant0._Z6cphasePdjj --------------------------
	.section	.nv.constant0._Z6cphasePdjj,"a",@progbits
	.sectionflags	@""
	.align	4
.nv.constant0._Z6cphasePdjj:
	.zero		912


//--------------------- .nv.constant0._Z15pauli_reshufflePdS_jj --------------------------
	.section	.nv.constant0._Z15pauli_reshufflePdS_jj,"a",@progbits
	.sectionflags	@""
	.align	4
.nv.constant0._Z15pauli_reshufflePdS_jj:
	.zero		920


//--------------------- .nv.constant0._Z18bit_to_pauli_basisPdjj --------------------------
	.section	.nv.constant0._Z18bit_to_pauli_basisPdjj,"a",@progbits
	.sectionflags	@""
	.align	4
.nv.constant0._Z18bit_to_pauli_basisPdjj:
	.zero		912


//--------------------- SYMBOLS --------------------------

	.type		.nv.reservedSmem.offset0,@object
	.size		.nv.reservedSmem.offset0,0x4
	.type		.nv.reservedSmem.cap,@object
	.size		.nv.reservedSmem.cap,0x4
